//
// Generated by NVIDIA NVVM Compiler
//
// Compiler Build ID: CL-36424714
// Cuda compilation tools, release 13.0, V13.0.88
// Based on NVVM 20.0.0
//

.version 9.0
.target sm_100
.address_size 64

	// .globl	_Z18train_image_kernelPKdS0_S0_S0_S0_S0_PdS1_S1_S1_Pi
.extern .shared .align 16 .b8 s_data[];
.extern .shared .align 16 .b8 s_test_data[];

.visible .entry _Z18train_image_kernelPKdS0_S0_S0_S0_S0_PdS1_S1_S1_Pi(
	.param .u64 .ptr .align 1 _Z18train_image_kernelPKdS0_S0_S0_S0_S0_PdS1_S1_S1_Pi_param_0,
	.param .u64 .ptr .align 1 _Z18train_image_kernelPKdS0_S0_S0_S0_S0_PdS1_S1_S1_Pi_param_1,
	.param .u64 .ptr .align 1 _Z18train_image_kernelPKdS0_S0_S0_S0_S0_PdS1_S1_S1_Pi_param_2,
	.param .u64 .ptr .align 1 _Z18train_image_kernelPKdS0_S0_S0_S0_S0_PdS1_S1_S1_Pi_param_3,
	.param .u64 .ptr .align 1 _Z18train_image_kernelPKdS0_S0_S0_S0_S0_PdS1_S1_S1_Pi_param_4,
	.param .u64 .ptr .align 1 _Z18train_image_kernelPKdS0_S0_S0_S0_S0_PdS1_S1_S1_Pi_param_5,
	.param .u64 .ptr .align 1 _Z18train_image_kernelPKdS0_S0_S0_S0_S0_PdS1_S1_S1_Pi_param_6,
	.param .u64 .ptr .align 1 _Z18train_image_kernelPKdS0_S0_S0_S0_S0_PdS1_S1_S1_Pi_param_7,
	.param .u64 .ptr .align 1 _Z18train_image_kernelPKdS0_S0_S0_S0_S0_PdS1_S1_S1_Pi_param_8,
	.param .u64 .ptr .align 1 _Z18train_image_kernelPKdS0_S0_S0_S0_S0_PdS1_S1_S1_Pi_param_9,
	.param .u64 .ptr .align 1 _Z18train_image_kernelPKdS0_S0_S0_S0_S0_PdS1_S1_S1_Pi_param_10
)
{
	.reg .pred 	%p<83>;
	.reg .b32 	%r<232>;
	.reg .b32 	%f<3>;
	.reg .b64 	%rd<80>;
	.reg .b64 	%fd<470>;

	ld.param.u64 	%rd17, [_Z18train_image_kernelPKdS0_S0_S0_S0_S0_PdS1_S1_S1_Pi_param_0];
	ld.param.u64 	%rd26, [_Z18train_image_kernelPKdS0_S0_S0_S0_S0_PdS1_S1_S1_Pi_param_1];
	ld.param.u64 	%rd18, [_Z18train_image_kernelPKdS0_S0_S0_S0_S0_PdS1_S1_S1_Pi_param_2];
	ld.param.u64 	%rd19, [_Z18train_image_kernelPKdS0_S0_S0_S0_S0_PdS1_S1_S1_Pi_param_3];
	ld.param.u64 	%rd27, [_Z18train_image_kernelPKdS0_S0_S0_S0_S0_PdS1_S1_S1_Pi_param_4];
	ld.param.u64 	%rd20, [_Z18train_image_kernelPKdS0_S0_S0_S0_S0_PdS1_S1_S1_Pi_param_5];
	ld.param.u64 	%rd23, [_Z18train_image_kernelPKdS0_S0_S0_S0_S0_PdS1_S1_S1_Pi_param_8];
	ld.param.u64 	%rd25, [_Z18train_image_kernelPKdS0_S0_S0_S0_S0_PdS1_S1_S1_Pi_param_10];
	cvta.to.global.u64 	%rd1, %rd27;
	cvta.to.global.u64 	%rd2, %rd23;
	cvta.to.global.u64 	%rd3, %rd17;
	cvta.to.global.u64 	%rd4, %rd26;
	mov.u32 	%r1, %ctaid.x;
	setp.gt.u32 	%p1, %r1, 7999;
	@%p1 bra 	$L__BB0_46;
	mov.u32 	%r219, %tid.x;
	setp.gt.u32 	%p2, %r219, 255;
	@%p2 bra 	$L__BB0_6;
	mul.lo.s32 	%r3, %r1, 784;
	mov.u32 	%r4, %ntid.x;
	cvta.to.global.u64 	%rd5, %rd19;
	cvta.to.global.u64 	%rd6, %rd18;
	mov.u32 	%r211, %r219;
$L__BB0_3:
	mul.wide.u32 	%rd28, %r211, 8;
	add.s64 	%rd29, %rd5, %rd28;
	ld.global.f64 	%fd467, [%rd29];
	mov.b32 	%r212, 0;
$L__BB0_4:
	add.s32 	%r75, %r212, %r3;
	mul.wide.u32 	%rd30, %r75, 8;
	add.s64 	%rd31, %rd3, %rd30;
	ld.global.f64 	%fd11, [%rd31];
	shl.b32 	%r76, %r212, 8;
	add.s32 	%r77, %r76, %r211;
	mul.wide.u32 	%rd32, %r77, 8;
	add.s64 	%rd33, %rd6, %rd32;
	ld.global.f64 	%fd12, [%rd33];
	fma.rn.f64 	%fd13, %fd11, %fd12, %fd467;
	ld.global.f64 	%fd14, [%rd31+8];
	ld.global.f64 	%fd15, [%rd33+2048];
	fma.rn.f64 	%fd16, %fd14, %fd15, %fd13;
	ld.global.f64 	%fd17, [%rd31+16];
	ld.global.f64 	%fd18, [%rd33+4096];
	fma.rn.f64 	%fd19, %fd17, %fd18, %fd16;
	ld.global.f64 	%fd20, [%rd31+24];
	ld.global.f64 	%fd21, [%rd33+6144];
	fma.rn.f64 	%fd22, %fd20, %fd21, %fd19;
	ld.global.f64 	%fd23, [%rd31+32];
	ld.global.f64 	%fd24, [%rd33+8192];
	fma.rn.f64 	%fd25, %fd23, %fd24, %fd22;
	ld.global.f64 	%fd26, [%rd31+40];
	ld.global.f64 	%fd27, [%rd33+10240];
	fma.rn.f64 	%fd28, %fd26, %fd27, %fd25;
	ld.global.f64 	%fd29, [%rd31+48];
	ld.global.f64 	%fd30, [%rd33+12288];
	fma.rn.f64 	%fd31, %fd29, %fd30, %fd28;
	ld.global.f64 	%fd32, [%rd31+56];
	ld.global.f64 	%fd33, [%rd33+14336];
	fma.rn.f64 	%fd34, %fd32, %fd33, %fd31;
	ld.global.f64 	%fd35, [%rd31+64];
	ld.global.f64 	%fd36, [%rd33+16384];
	fma.rn.f64 	%fd37, %fd35, %fd36, %fd34;
	ld.global.f64 	%fd38, [%rd31+72];
	ld.global.f64 	%fd39, [%rd33+18432];
	fma.rn.f64 	%fd40, %fd38, %fd39, %fd37;
	ld.global.f64 	%fd41, [%rd31+80];
	ld.global.f64 	%fd42, [%rd33+20480];
	fma.rn.f64 	%fd43, %fd41, %fd42, %fd40;
	ld.global.f64 	%fd44, [%rd31+88];
	ld.global.f64 	%fd45, [%rd33+22528];
	fma.rn.f64 	%fd46, %fd44, %fd45, %fd43;
	ld.global.f64 	%fd47, [%rd31+96];
	ld.global.f64 	%fd48, [%rd33+24576];
	fma.rn.f64 	%fd49, %fd47, %fd48, %fd46;
	ld.global.f64 	%fd50, [%rd31+104];
	ld.global.f64 	%fd51, [%rd33+26624];
	fma.rn.f64 	%fd52, %fd50, %fd51, %fd49;
	ld.global.f64 	%fd53, [%rd31+112];
	ld.global.f64 	%fd54, [%rd33+28672];
	fma.rn.f64 	%fd55, %fd53, %fd54, %fd52;
	ld.global.f64 	%fd56, [%rd31+120];
	ld.global.f64 	%fd57, [%rd33+30720];
	fma.rn.f64 	%fd467, %fd56, %fd57, %fd55;
	add.s32 	%r212, %r212, 16;
	setp.ne.s32 	%p3, %r212, 784;
	@%p3 bra 	$L__BB0_4;
	max.f64 	%fd58, %fd467, 0d0000000000000000;
	shl.b32 	%r78, %r211, 3;
	mov.u32 	%r79, s_data;
	add.s32 	%r80, %r79, %r78;
	st.shared.f64 	[%r80], %fd58;
	add.s32 	%r211, %r211, %r4;
	setp.lt.u32 	%p4, %r211, 256;
	@%p4 bra 	$L__BB0_3;
$L__BB0_6:
	bar.sync 	0;
	setp.gt.u32 	%p5, %r219, 9;
	@%p5 bra 	$L__BB0_14;
	mov.u32 	%r9, %ntid.x;
	cvta.to.global.u64 	%rd7, %rd20;
	mov.u32 	%r83, s_data;
	mov.u32 	%r213, %r219;
$L__BB0_8:
	mul.wide.u32 	%rd34, %r213, 8;
	add.s64 	%rd35, %rd7, %rd34;
	ld.global.f64 	%fd468, [%rd35];
	mov.b32 	%r214, 0;
$L__BB0_9:
	shl.b32 	%r82, %r214, 3;
	add.s32 	%r84, %r83, %r82;
	ld.shared.v2.f64 	{%fd59, %fd60}, [%r84];
	mad.lo.s32 	%r85, %r214, 10, %r213;
	mul.wide.u32 	%rd36, %r85, 8;
	add.s64 	%rd37, %rd1, %rd36;
	ld.global.f64 	%fd61, [%rd37];
	fma.rn.f64 	%fd62, %fd59, %fd61, %fd468;
	ld.global.f64 	%fd63, [%rd37+80];
	fma.rn.f64 	%fd64, %fd60, %fd63, %fd62;
	ld.shared.v2.f64 	{%fd65, %fd66}, [%r84+16];
	ld.global.f64 	%fd67, [%rd37+160];
	fma.rn.f64 	%fd68, %fd65, %fd67, %fd64;
	ld.global.f64 	%fd69, [%rd37+240];
	fma.rn.f64 	%fd70, %fd66, %fd69, %fd68;
	ld.shared.v2.f64 	{%fd71, %fd72}, [%r84+32];
	ld.global.f64 	%fd73, [%rd37+320];
	fma.rn.f64 	%fd74, %fd71, %fd73, %fd70;
	ld.global.f64 	%fd75, [%rd37+400];
	fma.rn.f64 	%fd76, %fd72, %fd75, %fd74;
	ld.shared.v2.f64 	{%fd77, %fd78}, [%r84+48];
	ld.global.f64 	%fd79, [%rd37+480];
	fma.rn.f64 	%fd80, %fd77, %fd79, %fd76;
	ld.global.f64 	%fd81, [%rd37+560];
	fma.rn.f64 	%fd82, %fd78, %fd81, %fd80;
	ld.shared.v2.f64 	{%fd83, %fd84}, [%r84+64];
	ld.global.f64 	%fd85, [%rd37+640];
	fma.rn.f64 	%fd86, %fd83, %fd85, %fd82;
	ld.global.f64 	%fd87, [%rd37+720];
	fma.rn.f64 	%fd88, %fd84, %fd87, %fd86;
	ld.shared.v2.f64 	{%fd89, %fd90}, [%r84+80];
	ld.global.f64 	%fd91, [%rd37+800];
	fma.rn.f64 	%fd92, %fd89, %fd91, %fd88;
	ld.global.f64 	%fd93, [%rd37+880];
	fma.rn.f64 	%fd94, %fd90, %fd93, %fd92;
	ld.shared.v2.f64 	{%fd95, %fd96}, [%r84+96];
	ld.global.f64 	%fd97, [%rd37+960];
	fma.rn.f64 	%fd98, %fd95, %fd97, %fd94;
	ld.global.f64 	%fd99, [%rd37+1040];
	fma.rn.f64 	%fd100, %fd96, %fd99, %fd98;
	ld.shared.v2.f64 	{%fd101, %fd102}, [%r84+112];
	ld.global.f64 	%fd103, [%rd37+1120];
	fma.rn.f64 	%fd104, %fd101, %fd103, %fd100;
	ld.global.f64 	%fd105, [%rd37+1200];
	fma.rn.f64 	%fd468, %fd102, %fd105, %fd104;
	add.s32 	%r214, %r214, 16;
	setp.ne.s32 	%p6, %r214, 256;
	@%p6 bra 	$L__BB0_9;
	neg.f64 	%fd106, %fd468;
	fma.rn.f64 	%fd107, %fd468, 0dBFF71547652B82FE, 0d4338000000000000;
	{
	.reg .b32 %temp; 
	mov.b64 	{%r13, %temp}, %fd107;
	}
	mov.f64 	%fd108, 0dC338000000000000;
	add.rn.f64 	%fd109, %fd107, %fd108;
	fma.rn.f64 	%fd110, %fd109, 0dBFE62E42FEFA39EF, %fd106;
	fma.rn.f64 	%fd111, %fd109, 0dBC7ABC9E3B39803F, %fd110;
	fma.rn.f64 	%fd112, %fd111, 0d3E5ADE1569CE2BDF, 0d3E928AF3FCA213EA;
	fma.rn.f64 	%fd113, %fd112, %fd111, 0d3EC71DEE62401315;
	fma.rn.f64 	%fd114, %fd113, %fd111, 0d3EFA01997C89EB71;
	fma.rn.f64 	%fd115, %fd114, %fd111, 0d3F2A01A014761F65;
	fma.rn.f64 	%fd116, %fd115, %fd111, 0d3F56C16C1852B7AF;
	fma.rn.f64 	%fd117, %fd116, %fd111, 0d3F81111111122322;
	fma.rn.f64 	%fd118, %fd117, %fd111, 0d3FA55555555502A1;
	fma.rn.f64 	%fd119, %fd118, %fd111, 0d3FC5555555555511;
	fma.rn.f64 	%fd120, %fd119, %fd111, 0d3FE000000000000B;
	fma.rn.f64 	%fd121, %fd120, %fd111, 0d3FF0000000000000;
	fma.rn.f64 	%fd122, %fd121, %fd111, 0d3FF0000000000000;
	{
	.reg .b32 %temp; 
	mov.b64 	{%r14, %temp}, %fd122;
	}
	{
	.reg .b32 %temp; 
	mov.b64 	{%temp, %r15}, %fd122;
	}
	shl.b32 	%r86, %r13, 20;
	add.s32 	%r87, %r86, %r15;
	mov.b64 	%fd469, {%r14, %r87};
	{
	.reg .b32 %temp; 
	mov.b64 	{%temp, %r88}, %fd106;
	}
	mov.b32 	%f2, %r88;
	abs.f32 	%f1, %f2;
	setp.lt.f32 	%p7, %f1, 0f4086232B;
	@%p7 bra 	$L__BB0_13;
	setp.gt.f64 	%p8, %fd468, 0d0000000000000000;
	mov.f64 	%fd123, 0d7FF0000000000000;
	sub.f64 	%fd124, %fd123, %fd468;
	selp.f64 	%fd469, 0d0000000000000000, %fd124, %p8;
	setp.geu.f32 	%p9, %f1, 0f40874800;
	@%p9 bra 	$L__BB0_13;
	shr.u32 	%r89, %r13, 31;
	add.s32 	%r90, %r13, %r89;
	shr.s32 	%r91, %r90, 1;
	shl.b32 	%r92, %r91, 20;
	add.s32 	%r93, %r15, %r92;
	mov.b64 	%fd125, {%r14, %r93};
	sub.s32 	%r94, %r13, %r91;
	shl.b32 	%r95, %r94, 20;
	add.s32 	%r96, %r95, 1072693248;
	mov.b32 	%r97, 0;
	mov.b64 	%fd126, {%r97, %r96};
	mul.f64 	%fd469, %fd126, %fd125;
$L__BB0_13:
	add.f64 	%fd127, %fd469, 0d3FF0000000000000;
	rcp.rn.f64 	%fd128, %fd127;
	shl.b32 	%r98, %r213, 3;
	add.s32 	%r100, %r83, %r98;
	st.shared.f64 	[%r100+2048], %fd128;
	add.s32 	%r213, %r213, %r9;
	setp.lt.u32 	%p10, %r213, 10;
	@%p10 bra 	$L__BB0_8;
$L__BB0_14:
	bar.sync 	0;
	setp.ne.s32 	%p11, %r219, 0;
	@%p11 bra 	$L__BB0_17;
	ld.shared.v2.f64 	{%fd129, %fd130}, [s_data+2048];
	setp.gt.f64 	%p12, %fd130, %fd129;
	selp.f64 	%fd131, %fd130, %fd129, %p12;
	ld.shared.v2.f64 	{%fd132, %fd133}, [s_data+2064];
	setp.gt.f64 	%p13, %fd132, %fd131;
	selp.f64 	%fd134, %fd132, %fd131, %p13;
	setp.gt.f64 	%p14, %fd133, %fd134;
	selp.f64 	%fd135, %fd133, %fd134, %p14;
	ld.shared.v2.f64 	{%fd136, %fd137}, [s_data+2080];
	setp.leu.f64 	%p15, %fd136, %fd135;
	setp.gt.f64 	%p16, %fd136, %fd135;
	selp.f64 	%fd138, %fd136, %fd135, %p16;
	setp.gt.f64 	%p17, %fd137, %fd138;
	selp.f64 	%fd139, %fd137, %fd138, %p17;
	ld.shared.v2.f64 	{%fd140, %fd141}, [s_data+2096];
	setp.leu.f64 	%p18, %fd140, %fd139;
	setp.gt.f64 	%p19, %fd140, %fd139;
	selp.f64 	%fd142, %fd140, %fd139, %p19;
	setp.gt.f64 	%p20, %fd141, %fd142;
	selp.f64 	%fd143, %fd141, %fd142, %p20;
	ld.shared.v2.f64 	{%fd144, %fd145}, [s_data+2112];
	setp.leu.f64 	%p21, %fd144, %fd143;
	setp.gt.f64 	%p22, %fd144, %fd143;
	selp.f64 	%fd146, %fd144, %fd143, %p22;
	setp.gt.f64 	%p23, %fd145, %fd146;
	mul.lo.s32 	%r101, %r1, 10;
	mul.wide.u32 	%rd38, %r101, 8;
	add.s64 	%rd39, %rd4, %rd38;
	ld.global.f64 	%fd147, [%rd39];
	ld.global.f64 	%fd148, [%rd39+8];
	setp.gt.f64 	%p24, %fd148, %fd147;
	selp.f64 	%fd149, %fd148, %fd147, %p24;
	ld.global.f64 	%fd150, [%rd39+16];
	setp.gt.f64 	%p25, %fd150, %fd149;
	selp.f64 	%fd151, %fd150, %fd149, %p25;
	ld.global.f64 	%fd152, [%rd39+24];
	setp.leu.f64 	%p26, %fd152, %fd151;
	setp.gt.f64 	%p27, %fd152, %fd151;
	selp.f64 	%fd153, %fd152, %fd151, %p27;
	ld.global.f64 	%fd154, [%rd39+32];
	setp.gt.f64 	%p28, %fd154, %fd153;
	selp.f64 	%fd155, %fd154, %fd153, %p28;
	ld.global.f64 	%fd156, [%rd39+40];
	setp.leu.f64 	%p29, %fd156, %fd155;
	setp.gt.f64 	%p30, %fd156, %fd155;
	selp.f64 	%fd157, %fd156, %fd155, %p30;
	ld.global.f64 	%fd158, [%rd39+48];
	setp.gt.f64 	%p31, %fd158, %fd157;
	selp.f64 	%fd159, %fd158, %fd157, %p31;
	ld.global.f64 	%fd160, [%rd39+56];
	setp.leu.f64 	%p32, %fd160, %fd159;
	setp.gt.f64 	%p33, %fd160, %fd159;
	selp.f64 	%fd161, %fd160, %fd159, %p33;
	ld.global.f64 	%fd162, [%rd39+64];
	setp.gt.f64 	%p34, %fd162, %fd161;
	selp.f64 	%fd163, %fd162, %fd161, %p34;
	ld.global.f64 	%fd164, [%rd39+72];
	setp.gt.f64 	%p35, %fd164, %fd163;
	setp.leu.f64 	%p36, %fd164, %fd163;
	xor.pred  	%p37, %p12, %p24;
	or.pred  	%p39, %p13, %p37;
	not.pred 	%p40, %p39;
	selp.u32 	%r102, -1, 0, %p40;
	selp.u32 	%r103, -1, 0, %p13;
	selp.b32 	%r104, %r103, %r102, %p25;
	and.b32  	%r106, %r104, 1;
	setp.eq.b32 	%p41, %r106, 1;
	and.pred  	%p42, %p26, %p41;
	selp.u32 	%r107, -1, 0, %p42;
	selp.u32 	%r108, -1, 0, %p27;
	selp.b32 	%r109, %r108, %r107, %p14;
	and.b32  	%r111, %r109, 1;
	setp.eq.b32 	%p43, %r111, 1;
	and.pred  	%p44, %p15, %p43;
	selp.u32 	%r112, -1, 0, %p44;
	selp.u32 	%r113, -1, 0, %p16;
	selp.b32 	%r114, %r113, %r112, %p28;
	and.b32  	%r116, %r114, 1;
	setp.eq.b32 	%p45, %r116, 1;
	and.pred  	%p46, %p29, %p45;
	selp.u32 	%r117, -1, 0, %p46;
	selp.u32 	%r118, -1, 0, %p30;
	selp.b32 	%r119, %r118, %r117, %p17;
	and.b32  	%r121, %r119, 1;
	setp.eq.b32 	%p47, %r121, 1;
	and.pred  	%p48, %p18, %p47;
	selp.u32 	%r122, -1, 0, %p48;
	selp.u32 	%r123, -1, 0, %p19;
	selp.b32 	%r124, %r123, %r122, %p31;
	and.b32  	%r126, %r124, 1;
	setp.eq.b32 	%p49, %r126, 1;
	and.pred  	%p50, %p32, %p49;
	selp.u32 	%r127, -1, 0, %p50;
	selp.u32 	%r128, -1, 0, %p33;
	selp.b32 	%r129, %r128, %r127, %p20;
	and.b32  	%r131, %r129, 1;
	setp.eq.b32 	%p51, %r131, 1;
	and.pred  	%p52, %p21, %p51;
	selp.u32 	%r132, -1, 0, %p52;
	selp.u32 	%r133, -1, 0, %p22;
	selp.b32 	%r134, %r133, %r132, %p34;
	and.b32  	%r136, %r134, 1;
	setp.eq.b32 	%p53, %r136, 1;
	and.pred  	%p54, %p36, %p53;
	selp.u32 	%r137, -1, 0, %p54;
	selp.u32 	%r138, -1, 0, %p35;
	selp.b32 	%r139, %r138, %r137, %p23;
	and.b32  	%r140, %r139, 1;
	setp.eq.b32 	%p55, %r140, 1;
	not.pred 	%p56, %p55;
	@%p56 bra 	$L__BB0_17;
	cvta.to.global.u64 	%rd40, %rd25;
	atom.global.add.u32 	%r141, [%rd40], 1;
$L__BB0_17:
	setp.gt.u32 	%p57, %r219, 9;
	@%p57 bra 	$L__BB0_20;
	mul.lo.s32 	%r17, %r1, 10;
	mov.u32 	%r18, %ntid.x;
	mov.u32 	%r143, s_data;
	mov.u32 	%r215, %r219;
$L__BB0_19:
	shl.b32 	%r142, %r215, 3;
	add.s32 	%r144, %r143, %r142;
	ld.shared.f64 	%fd165, [%r144+2048];
	add.s32 	%r145, %r215, %r17;
	mul.wide.u32 	%rd41, %r145, 8;
	add.s64 	%rd42, %rd4, %rd41;
	ld.global.f64 	%fd166, [%rd42];
	sub.f64 	%fd167, %fd165, %fd166;
	mul.f64 	%fd168, %fd165, %fd167;
	mov.f64 	%fd169, 0d3FF0000000000000;
	sub.f64 	%fd170, %fd169, %fd165;
	mul.f64 	%fd171, %fd170, %fd168;
	st.shared.f64 	[%r144+2128], %fd171;
	add.s32 	%r215, %r215, %r18;
	setp.lt.u32 	%p58, %r215, 10;
	@%p58 bra 	$L__BB0_19;
$L__BB0_20:
	setp.gt.u32 	%p59, %r219, 255;
	bar.sync 	0;
	shl.b32 	%r146, %r219, 3;
	mov.u32 	%r147, s_data;
	add.s32 	%r21, %r147, %r146;
	@%p59 bra 	$L__BB0_26;
	mov.u32 	%r22, %ntid.x;
	add.s32 	%r23, %r219, %r22;
	max.u32 	%r148, %r23, 256;
	setp.lt.u32 	%p60, %r23, 256;
	selp.u32 	%r149, 1, 0, %p60;
	add.s32 	%r150, %r23, %r149;
	sub.s32 	%r151, %r148, %r150;
	div.u32 	%r152, %r151, %r22;
	add.s32 	%r24, %r152, %r149;
	and.b32  	%r153, %r24, 1;
	setp.eq.b32 	%p61, %r153, 1;
	mov.u32 	%r217, %r219;
	@%p61 bra 	$L__BB0_23;
	mul.lo.s32 	%r154, %r219, 10;
	ld.shared.v2.f64 	{%fd172, %fd173}, [s_data+2128];
	mul.wide.u32 	%rd43, %r154, 8;
	add.s64 	%rd44, %rd1, %rd43;
	ld.global.f64 	%fd174, [%rd44];
	fma.rn.f64 	%fd175, %fd172, %fd174, 0d0000000000000000;
	ld.global.f64 	%fd176, [%rd44+8];
	fma.rn.f64 	%fd177, %fd173, %fd176, %fd175;
	ld.shared.v2.f64 	{%fd178, %fd179}, [s_data+2144];
	ld.global.f64 	%fd180, [%rd44+16];
	fma.rn.f64 	%fd181, %fd178, %fd180, %fd177;
	ld.global.f64 	%fd182, [%rd44+24];
	fma.rn.f64 	%fd183, %fd179, %fd182, %fd181;
	ld.shared.v2.f64 	{%fd184, %fd185}, [s_data+2160];
	ld.global.f64 	%fd186, [%rd44+32];
	fma.rn.f64 	%fd187, %fd184, %fd186, %fd183;
	ld.global.f64 	%fd188, [%rd44+40];
	fma.rn.f64 	%fd189, %fd185, %fd188, %fd187;
	ld.shared.v2.f64 	{%fd190, %fd191}, [s_data+2176];
	ld.global.f64 	%fd192, [%rd44+48];
	fma.rn.f64 	%fd193, %fd190, %fd192, %fd189;
	ld.global.f64 	%fd194, [%rd44+56];
	fma.rn.f64 	%fd195, %fd191, %fd194, %fd193;
	ld.shared.v2.f64 	{%fd196, %fd197}, [s_data+2192];
	ld.global.f64 	%fd198, [%rd44+64];
	fma.rn.f64 	%fd199, %fd196, %fd198, %fd195;
	ld.global.f64 	%fd200, [%rd44+72];
	fma.rn.f64 	%fd201, %fd197, %fd200, %fd199;
	ld.shared.f64 	%fd202, [%r21];
	setp.gt.f64 	%p62, %fd202, 0d0000000000000000;
	selp.f64 	%fd203, 0d3FF0000000000000, 0d0000000000000000, %p62;
	mul.f64 	%fd204, %fd201, %fd203;
	st.shared.f64 	[%r21+2208], %fd204;
	mov.u32 	%r217, %r23;
$L__BB0_23:
	setp.eq.s32 	%p63, %r24, 0;
	@%p63 bra 	$L__BB0_26;
	shl.b32 	%r161, %r22, 3;
$L__BB0_25:
	mul.lo.s32 	%r155, %r217, 10;
	ld.shared.v2.f64 	{%fd205, %fd206}, [s_data+2128];
	mul.wide.u32 	%rd45, %r155, 8;
	add.s64 	%rd46, %rd1, %rd45;
	ld.global.f64 	%fd207, [%rd46];
	fma.rn.f64 	%fd208, %fd205, %fd207, 0d0000000000000000;
	ld.global.f64 	%fd209, [%rd46+8];
	fma.rn.f64 	%fd210, %fd206, %fd209, %fd208;
	ld.shared.v2.f64 	{%fd211, %fd212}, [s_data+2144];
	ld.global.f64 	%fd213, [%rd46+16];
	fma.rn.f64 	%fd214, %fd211, %fd213, %fd210;
	ld.global.f64 	%fd215, [%rd46+24];
	fma.rn.f64 	%fd216, %fd212, %fd215, %fd214;
	ld.shared.v2.f64 	{%fd217, %fd218}, [s_data+2160];
	ld.global.f64 	%fd219, [%rd46+32];
	fma.rn.f64 	%fd220, %fd217, %fd219, %fd216;
	ld.global.f64 	%fd221, [%rd46+40];
	fma.rn.f64 	%fd222, %fd218, %fd221, %fd220;
	ld.shared.v2.f64 	{%fd223, %fd224}, [s_data+2176];
	ld.global.f64 	%fd225, [%rd46+48];
	fma.rn.f64 	%fd226, %fd223, %fd225, %fd222;
	ld.global.f64 	%fd227, [%rd46+56];
	fma.rn.f64 	%fd228, %fd224, %fd227, %fd226;
	ld.shared.v2.f64 	{%fd229, %fd230}, [s_data+2192];
	ld.global.f64 	%fd231, [%rd46+64];
	fma.rn.f64 	%fd232, %fd229, %fd231, %fd228;
	ld.global.f64 	%fd233, [%rd46+72];
	fma.rn.f64 	%fd234, %fd230, %fd233, %fd232;
	shl.b32 	%r157, %r217, 3;
	add.s32 	%r158, %r147, %r157;
	ld.shared.f64 	%fd235, [%r158];
	setp.gt.f64 	%p64, %fd235, 0d0000000000000000;
	selp.f64 	%fd236, 0d3FF0000000000000, 0d0000000000000000, %p64;
	mul.f64 	%fd237, %fd234, %fd236;
	st.shared.f64 	[%r158+2208], %fd237;
	add.s32 	%r159, %r217, %r22;
	mul.lo.s32 	%r160, %r159, 10;
	ld.shared.v2.f64 	{%fd238, %fd239}, [s_data+2128];
	mul.wide.u32 	%rd47, %r160, 8;
	add.s64 	%rd48, %rd1, %rd47;
	ld.global.f64 	%fd240, [%rd48];
	fma.rn.f64 	%fd241, %fd238, %fd240, 0d0000000000000000;
	ld.global.f64 	%fd242, [%rd48+8];
	fma.rn.f64 	%fd243, %fd239, %fd242, %fd241;
	ld.shared.v2.f64 	{%fd244, %fd245}, [s_data+2144];
	ld.global.f64 	%fd246, [%rd48+16];
	fma.rn.f64 	%fd247, %fd244, %fd246, %fd243;
	ld.global.f64 	%fd248, [%rd48+24];
	fma.rn.f64 	%fd249, %fd245, %fd248, %fd247;
	ld.shared.v2.f64 	{%fd250, %fd251}, [s_data+2160];
	ld.global.f64 	%fd252, [%rd48+32];
	fma.rn.f64 	%fd253, %fd250, %fd252, %fd249;
	ld.global.f64 	%fd254, [%rd48+40];
	fma.rn.f64 	%fd255, %fd251, %fd254, %fd253;
	ld.shared.v2.f64 	{%fd256, %fd257}, [s_data+2176];
	ld.global.f64 	%fd258, [%rd48+48];
	fma.rn.f64 	%fd259, %fd256, %fd258, %fd255;
	ld.global.f64 	%fd260, [%rd48+56];
	fma.rn.f64 	%fd261, %fd257, %fd260, %fd259;
	ld.shared.v2.f64 	{%fd262, %fd263}, [s_data+2192];
	ld.global.f64 	%fd264, [%rd48+64];
	fma.rn.f64 	%fd265, %fd262, %fd264, %fd261;
	ld.global.f64 	%fd266, [%rd48+72];
	fma.rn.f64 	%fd267, %fd263, %fd266, %fd265;
	add.s32 	%r162, %r158, %r161;
	ld.shared.f64 	%fd268, [%r162];
	setp.gt.f64 	%p65, %fd268, 0d0000000000000000;
	selp.f64 	%fd269, 0d3FF0000000000000, 0d0000000000000000, %p65;
	mul.f64 	%fd270, %fd267, %fd269;
	st.shared.f64 	[%r162+2208], %fd270;
	add.s32 	%r217, %r159, %r22;
	setp.lt.u32 	%p66, %r217, 256;
	@%p66 bra 	$L__BB0_25;
$L__BB0_26:
	setp.gt.u32 	%p67, %r219, 255;
	bar.sync 	0;
	@%p67 bra 	$L__BB0_32;
	mov.u32 	%r163, %ntid.x;
	add.s32 	%r28, %r219, %r163;
	max.u32 	%r164, %r28, 256;
	setp.lt.u32 	%p68, %r28, 256;
	selp.u32 	%r165, 1, 0, %p68;
	add.s32 	%r166, %r28, %r165;
	sub.s32 	%r167, %r164, %r166;
	div.u32 	%r168, %r167, %r163;
	add.s32 	%r29, %r168, %r165;
	and.b32  	%r169, %r29, 1;
	setp.eq.b32 	%p69, %r169, 1;
	@%p69 bra 	$L__BB0_29;
	mul.lo.s32 	%r170, %r219, 10;
	mul.wide.u32 	%rd49, %r170, 8;
	add.s64 	%rd50, %rd2, %rd49;
	ld.shared.f64 	%fd271, [s_data+2128];
	ld.shared.f64 	%fd272, [%r21];
	mul.f64 	%fd273, %fd271, %fd272;
	atom.global.add.f64 	%fd274, [%rd50], %fd273;
	ld.shared.f64 	%fd275, [s_data+2136];
	ld.shared.f64 	%fd276, [%r21];
	mul.f64 	%fd277, %fd275, %fd276;
	atom.global.add.f64 	%fd278, [%rd50+8], %fd277;
	ld.shared.f64 	%fd279, [s_data+2144];
	ld.shared.f64 	%fd280, [%r21];
	mul.f64 	%fd281, %fd279, %fd280;
	atom.global.add.f64 	%fd282, [%rd50+16], %fd281;
	ld.shared.f64 	%fd283, [s_data+2152];
	ld.shared.f64 	%fd284, [%r21];
	mul.f64 	%fd285, %fd283, %fd284;
	atom.global.add.f64 	%fd286, [%rd50+24], %fd285;
	ld.shared.f64 	%fd287, [s_data+2160];
	ld.shared.f64 	%fd288, [%r21];
	mul.f64 	%fd289, %fd287, %fd288;
	atom.global.add.f64 	%fd290, [%rd50+32], %fd289;
	ld.shared.f64 	%fd291, [s_data+2168];
	ld.shared.f64 	%fd292, [%r21];
	mul.f64 	%fd293, %fd291, %fd292;
	atom.global.add.f64 	%fd294, [%rd50+40], %fd293;
	ld.shared.f64 	%fd295, [s_data+2176];
	ld.shared.f64 	%fd296, [%r21];
	mul.f64 	%fd297, %fd295, %fd296;
	atom.global.add.f64 	%fd298, [%rd50+48], %fd297;
	ld.shared.f64 	%fd299, [s_data+2184];
	ld.shared.f64 	%fd300, [%r21];
	mul.f64 	%fd301, %fd299, %fd300;
	atom.global.add.f64 	%fd302, [%rd50+56], %fd301;
	ld.shared.f64 	%fd303, [s_data+2192];
	ld.shared.f64 	%fd304, [%r21];
	mul.f64 	%fd305, %fd303, %fd304;
	atom.global.add.f64 	%fd306, [%rd50+64], %fd305;
	ld.shared.f64 	%fd307, [s_data+2200];
	ld.shared.f64 	%fd308, [%r21];
	mul.f64 	%fd309, %fd307, %fd308;
	atom.global.add.f64 	%fd310, [%rd50+72], %fd309;
	mov.u32 	%r219, %r28;
$L__BB0_29:
	setp.eq.s32 	%p70, %r29, 0;
	@%p70 bra 	$L__BB0_32;
	shl.b32 	%r177, %r163, 3;
$L__BB0_31:
	ld.param.u64 	%rd76, [_Z18train_image_kernelPKdS0_S0_S0_S0_S0_PdS1_S1_S1_Pi_param_8];
	shl.b32 	%r171, %r219, 3;
	add.s32 	%r173, %r147, %r171;
	mul.lo.s32 	%r174, %r219, 10;
	cvta.to.global.u64 	%rd51, %rd76;
	mul.wide.u32 	%rd52, %r174, 8;
	add.s64 	%rd53, %rd51, %rd52;
	ld.shared.f64 	%fd311, [s_data+2128];
	ld.shared.f64 	%fd312, [%r173];
	mul.f64 	%fd313, %fd311, %fd312;
	atom.global.add.f64 	%fd314, [%rd53], %fd313;
	ld.shared.f64 	%fd315, [s_data+2136];
	ld.shared.f64 	%fd316, [%r173];
	mul.f64 	%fd317, %fd315, %fd316;
	atom.global.add.f64 	%fd318, [%rd53+8], %fd317;
	ld.shared.f64 	%fd319, [s_data+2144];
	ld.shared.f64 	%fd320, [%r173];
	mul.f64 	%fd321, %fd319, %fd320;
	atom.global.add.f64 	%fd322, [%rd53+16], %fd321;
	ld.shared.f64 	%fd323, [s_data+2152];
	ld.shared.f64 	%fd324, [%r173];
	mul.f64 	%fd325, %fd323, %fd324;
	atom.global.add.f64 	%fd326, [%rd53+24], %fd325;
	ld.shared.f64 	%fd327, [s_data+2160];
	ld.shared.f64 	%fd328, [%r173];
	mul.f64 	%fd329, %fd327, %fd328;
	atom.global.add.f64 	%fd330, [%rd53+32], %fd329;
	ld.shared.f64 	%fd331, [s_data+2168];
	ld.shared.f64 	%fd332, [%r173];
	mul.f64 	%fd333, %fd331, %fd332;
	atom.global.add.f64 	%fd334, [%rd53+40], %fd333;
	ld.shared.f64 	%fd335, [s_data+2176];
	ld.shared.f64 	%fd336, [%r173];
	mul.f64 	%fd337, %fd335, %fd336;
	atom.global.add.f64 	%fd338, [%rd53+48], %fd337;
	ld.shared.f64 	%fd339, [s_data+2184];
	ld.shared.f64 	%fd340, [%r173];
	mul.f64 	%fd341, %fd339, %fd340;
	atom.global.add.f64 	%fd342, [%rd53+56], %fd341;
	ld.shared.f64 	%fd343, [s_data+2192];
	ld.shared.f64 	%fd344, [%r173];
	mul.f64 	%fd345, %fd343, %fd344;
	atom.global.add.f64 	%fd346, [%rd53+64], %fd345;
	ld.shared.f64 	%fd347, [s_data+2200];
	ld.shared.f64 	%fd348, [%r173];
	mul.f64 	%fd349, %fd347, %fd348;
	atom.global.add.f64 	%fd350, [%rd53+72], %fd349;
	add.s32 	%r176, %r219, %r163;
	add.s32 	%r178, %r173, %r177;
	mul.lo.s32 	%r179, %r176, 10;
	mul.wide.u32 	%rd54, %r179, 8;
	add.s64 	%rd55, %rd51, %rd54;
	ld.shared.f64 	%fd351, [s_data+2128];
	ld.shared.f64 	%fd352, [%r178];
	mul.f64 	%fd353, %fd351, %fd352;
	atom.global.add.f64 	%fd354, [%rd55], %fd353;
	ld.shared.f64 	%fd355, [s_data+2136];
	ld.shared.f64 	%fd356, [%r178];
	mul.f64 	%fd357, %fd355, %fd356;
	atom.global.add.f64 	%fd358, [%rd55+8], %fd357;
	ld.shared.f64 	%fd359, [s_data+2144];
	ld.shared.f64 	%fd360, [%r178];
	mul.f64 	%fd361, %fd359, %fd360;
	atom.global.add.f64 	%fd362, [%rd55+16], %fd361;
	ld.shared.f64 	%fd363, [s_data+2152];
	ld.shared.f64 	%fd364, [%r178];
	mul.f64 	%fd365, %fd363, %fd364;
	atom.global.add.f64 	%fd366, [%rd55+24], %fd365;
	ld.shared.f64 	%fd367, [s_data+2160];
	ld.shared.f64 	%fd368, [%r178];
	mul.f64 	%fd369, %fd367, %fd368;
	atom.global.add.f64 	%fd370, [%rd55+32], %fd369;
	ld.shared.f64 	%fd371, [s_data+2168];
	ld.shared.f64 	%fd372, [%r178];
	mul.f64 	%fd373, %fd371, %fd372;
	atom.global.add.f64 	%fd374, [%rd55+40], %fd373;
	ld.shared.f64 	%fd375, [s_data+2176];
	ld.shared.f64 	%fd376, [%r178];
	mul.f64 	%fd377, %fd375, %fd376;
	atom.global.add.f64 	%fd378, [%rd55+48], %fd377;
	ld.shared.f64 	%fd379, [s_data+2184];
	ld.shared.f64 	%fd380, [%r178];
	mul.f64 	%fd381, %fd379, %fd380;
	atom.global.add.f64 	%fd382, [%rd55+56], %fd381;
	ld.shared.f64 	%fd383, [s_data+2192];
	ld.shared.f64 	%fd384, [%r178];
	mul.f64 	%fd385, %fd383, %fd384;
	atom.global.add.f64 	%fd386, [%rd55+64], %fd385;
	ld.shared.f64 	%fd387, [s_data+2200];
	ld.shared.f64 	%fd388, [%r178];
	mul.f64 	%fd389, %fd387, %fd388;
	atom.global.add.f64 	%fd390, [%rd55+72], %fd389;
	add.s32 	%r219, %r176, %r163;
	setp.lt.u32 	%p71, %r219, 256;
	@%p71 bra 	$L__BB0_31;
$L__BB0_32:
	mov.u32 	%r221, %tid.x;
	setp.gt.u32 	%p72, %r221, 9;
	@%p72 bra 	$L__BB0_35;
	ld.param.u64 	%rd77, [_Z18train_image_kernelPKdS0_S0_S0_S0_S0_PdS1_S1_S1_Pi_param_9];
	mov.u32 	%r34, %ntid.x;
	cvta.to.global.u64 	%rd8, %rd77;
	mov.u32 	%r181, s_data;
	mov.u32 	%r220, %r221;
$L__BB0_34:
	mul.wide.u32 	%rd56, %r220, 8;
	add.s64 	%rd57, %rd8, %rd56;
	shl.b32 	%r180, %r220, 3;
	add.s32 	%r182, %r181, %r180;
	ld.shared.f64 	%fd391, [%r182+2128];
	atom.global.add.f64 	%fd392, [%rd57], %fd391;
	add.s32 	%r220, %r220, %r34;
	setp.lt.u32 	%p73, %r220, 10;
	@%p73 bra 	$L__BB0_34;
$L__BB0_35:
	setp.gt.u32 	%p74, %r221, 783;
	@%p74 bra 	$L__BB0_39;
$L__BB0_36:
	ld.param.u64 	%rd74, [_Z18train_image_kernelPKdS0_S0_S0_S0_S0_PdS1_S1_S1_Pi_param_6];
	mul.wide.u32 	%rd58, %r221, 2048;
	cvta.to.global.u64 	%rd59, %rd74;
	add.s64 	%rd60, %rd59, %rd58;
	add.s64 	%rd79, %rd60, 64;
	mov.u32 	%r185, s_data;
	add.s32 	%r225, %r185, 2328;
	mov.b32 	%r226, 2208;
$L__BB0_37:
	ld.param.u64 	%rd73, [_Z18train_image_kernelPKdS0_S0_S0_S0_S0_PdS1_S1_S1_Pi_param_0];
	ld.shared.f64 	%fd393, [%r225+-120];
	mov.u32 	%r186, %ctaid.x;
	mad.lo.s32 	%r187, %r186, 784, %r221;
	cvta.to.global.u64 	%rd61, %rd73;
	mul.wide.u32 	%rd62, %r187, 8;
	add.s64 	%rd63, %rd61, %rd62;
	ld.global.f64 	%fd394, [%rd63];
	mul.f64 	%fd395, %fd393, %fd394;
	atom.global.add.f64 	%fd396, [%rd79+-64], %fd395;
	ld.shared.f64 	%fd397, [%r225+-112];
	ld.global.f64 	%fd398, [%rd63];
	mul.f64 	%fd399, %fd397, %fd398;
	atom.global.add.f64 	%fd400, [%rd79+-56], %fd399;
	ld.shared.f64 	%fd401, [%r225+-104];
	ld.global.f64 	%fd402, [%rd63];
	mul.f64 	%fd403, %fd401, %fd402;
	atom.global.add.f64 	%fd404, [%rd79+-48], %fd403;
	ld.shared.f64 	%fd405, [%r225+-96];
	ld.global.f64 	%fd406, [%rd63];
	mul.f64 	%fd407, %fd405, %fd406;
	atom.global.add.f64 	%fd408, [%rd79+-40], %fd407;
	ld.shared.f64 	%fd409, [%r225+-88];
	ld.global.f64 	%fd410, [%rd63];
	mul.f64 	%fd411, %fd409, %fd410;
	atom.global.add.f64 	%fd412, [%rd79+-32], %fd411;
	ld.shared.f64 	%fd413, [%r225+-80];
	ld.global.f64 	%fd414, [%rd63];
	mul.f64 	%fd415, %fd413, %fd414;
	atom.global.add.f64 	%fd416, [%rd79+-24], %fd415;
	ld.shared.f64 	%fd417, [%r225+-72];
	ld.global.f64 	%fd418, [%rd63];
	mul.f64 	%fd419, %fd417, %fd418;
	atom.global.add.f64 	%fd420, [%rd79+-16], %fd419;
	ld.shared.f64 	%fd421, [%r225+-64];
	ld.global.f64 	%fd422, [%rd63];
	mul.f64 	%fd423, %fd421, %fd422;
	atom.global.add.f64 	%fd424, [%rd79+-8], %fd423;
	ld.shared.f64 	%fd425, [%r225+-56];
	ld.global.f64 	%fd426, [%rd63];
	mul.f64 	%fd427, %fd425, %fd426;
	atom.global.add.f64 	%fd428, [%rd79], %fd427;
	ld.shared.f64 	%fd429, [%r225+-48];
	ld.global.f64 	%fd430, [%rd63];
	mul.f64 	%fd431, %fd429, %fd430;
	atom.global.add.f64 	%fd432, [%rd79+8], %fd431;
	ld.shared.f64 	%fd433, [%r225+-40];
	ld.global.f64 	%fd434, [%rd63];
	mul.f64 	%fd435, %fd433, %fd434;
	atom.global.add.f64 	%fd436, [%rd79+16], %fd435;
	ld.shared.f64 	%fd437, [%r225+-32];
	ld.global.f64 	%fd438, [%rd63];
	mul.f64 	%fd439, %fd437, %fd438;
	atom.global.add.f64 	%fd440, [%rd79+24], %fd439;
	ld.shared.f64 	%fd441, [%r225+-24];
	ld.global.f64 	%fd442, [%rd63];
	mul.f64 	%fd443, %fd441, %fd442;
	atom.global.add.f64 	%fd444, [%rd79+32], %fd443;
	ld.shared.f64 	%fd445, [%r225+-16];
	ld.global.f64 	%fd446, [%rd63];
	mul.f64 	%fd447, %fd445, %fd446;
	atom.global.add.f64 	%fd448, [%rd79+40], %fd447;
	ld.shared.f64 	%fd449, [%r225+-8];
	ld.global.f64 	%fd450, [%rd63];
	mul.f64 	%fd451, %fd449, %fd450;
	atom.global.add.f64 	%fd452, [%rd79+48], %fd451;
	ld.shared.f64 	%fd453, [%r225];
	ld.global.f64 	%fd454, [%rd63];
	mul.f64 	%fd455, %fd453, %fd454;
	atom.global.add.f64 	%fd456, [%rd79+56], %fd455;
	add.s32 	%r226, %r226, 128;
	add.s64 	%rd79, %rd79, 128;
	add.s32 	%r225, %r225, 128;
	setp.ne.s32 	%p75, %r226, 4256;
	@%p75 bra 	$L__BB0_37;
	mov.u32 	%r188, %ntid.x;
	add.s32 	%r221, %r221, %r188;
	setp.lt.u32 	%p76, %r221, 784;
	@%p76 bra 	$L__BB0_36;
$L__BB0_39:
	mov.u32 	%r231, %tid.x;
	setp.gt.u32 	%p77, %r231, 255;
	@%p77 bra 	$L__BB0_46;
	ld.param.u64 	%rd75, [_Z18train_image_kernelPKdS0_S0_S0_S0_S0_PdS1_S1_S1_Pi_param_7];
	cvta.to.global.u64 	%rd10, %rd75;
	mov.u32 	%r39, %ntid.x;
	add.s32 	%r189, %r231, %r39;
	max.u32 	%r190, %r189, 256;
	setp.lt.u32 	%p78, %r189, 256;
	selp.u32 	%r191, 1, 0, %p78;
	add.s32 	%r192, %r189, %r191;
	sub.s32 	%r193, %r190, %r192;
	div.u32 	%r194, %r193, %r39;
	add.s32 	%r40, %r194, %r191;
	and.b32  	%r195, %r40, 3;
	setp.eq.s32 	%p79, %r195, 3;
	@%p79 bra 	$L__BB0_43;
	add.s32 	%r196, %r40, 1;
	and.b32  	%r197, %r196, 3;
	shl.b32 	%r198, %r231, 3;
	mov.u32 	%r199, s_data;
	add.s32 	%r200, %r198, %r199;
	add.s32 	%r223, %r200, 2208;
	shl.b32 	%r42, %r39, 3;
	mul.wide.u32 	%rd64, %r231, 8;
	add.s64 	%rd78, %rd10, %rd64;
	mul.wide.u32 	%rd12, %r39, 8;
	neg.s32 	%r222, %r197;
	mad.lo.s32 	%r231, %r39, %r197, %r231;
$L__BB0_42:
	.pragma "nounroll";
	ld.shared.f64 	%fd457, [%r223];
	atom.global.add.f64 	%fd458, [%rd78], %fd457;
	add.s32 	%r223, %r223, %r42;
	add.s64 	%rd78, %rd78, %rd12;
	add.s32 	%r222, %r222, 1;
	setp.ne.s32 	%p80, %r222, 0;
	@%p80 bra 	$L__BB0_42;
$L__BB0_43:
	setp.lt.u32 	%p81, %r40, 3;
	@%p81 bra 	$L__BB0_46;
	shl.b32 	%r201, %r39, 1;
	add.s32 	%r230, %r231, %r201;
	shl.b32 	%r51, %r39, 2;
	mad.lo.s32 	%r229, %r39, 3, %r231;
	add.s32 	%r228, %r39, %r231;
	shl.b32 	%r54, %r39, 3;
	shl.b32 	%r202, %r231, 3;
	mov.u32 	%r203, s_data;
	add.s32 	%r204, %r202, %r203;
	add.s32 	%r227, %r204, 2208;
	shl.b32 	%r56, %r39, 5;
	shl.b32 	%r57, %r39, 4;
	mul.lo.s32 	%r58, %r39, 24;
$L__BB0_45:
	mul.wide.u32 	%rd65, %r231, 8;
	add.s64 	%rd66, %rd10, %rd65;
	ld.shared.f64 	%fd459, [%r227];
	atom.global.add.f64 	%fd460, [%rd66], %fd459;
	add.s32 	%r205, %r231, %r39;
	mul.wide.u32 	%rd67, %r228, 8;
	add.s64 	%rd68, %rd10, %rd67;
	add.s32 	%r206, %r227, %r54;
	ld.shared.f64 	%fd461, [%r206];
	atom.global.add.f64 	%fd462, [%rd68], %fd461;
	add.s32 	%r207, %r205, %r39;
	mul.wide.u32 	%rd69, %r230, 8;
	add.s64 	%rd70, %rd10, %rd69;
	add.s32 	%r208, %r227, %r57;
	ld.shared.f64 	%fd463, [%r208];
	atom.global.add.f64 	%fd464, [%rd70], %fd463;
	add.s32 	%r209, %r207, %r39;
	mul.wide.u32 	%rd71, %r229, 8;
	add.s64 	%rd72, %rd10, %rd71;
	add.s32 	%r210, %r227, %r58;
	ld.shared.f64 	%fd465, [%r210];
	atom.global.add.f64 	%fd466, [%rd72], %fd465;
	add.s32 	%r231, %r209, %r39;
	add.s32 	%r230, %r230, %r51;
	add.s32 	%r229, %r229, %r51;
	add.s32 	%r228, %r228, %r51;
	add.s32 	%r227, %r227, %r56;
	setp.lt.u32 	%p82, %r231, 256;
	@%p82 bra 	$L__BB0_45;
$L__BB0_46:
	ret;

}
	// .globl	_Z21update_weights_kernelPdS_S_S_PKdS1_S1_S1_di
.visible .entry _Z21update_weights_kernelPdS_S_S_PKdS1_S1_S1_di(
	.param .u64 .ptr .align 1 _Z21update_weights_kernelPdS_S_S_PKdS1_S1_S1_di_param_0,
	.param .u64 .ptr .align 1 _Z21update_weights_kernelPdS_S_S_PKdS1_S1_S1_di_param_1,
	.param .u64 .ptr .align 1 _Z21update_weights_kernelPdS_S_S_PKdS1_S1_S1_di_param_2,
	.param .u64 .ptr .align 1 _Z21update_weights_kernelPdS_S_S_PKdS1_S1_S1_di_param_3,
	.param .u64 .ptr .align 1 _Z21update_weights_kernelPdS_S_S_PKdS1_S1_S1_di_param_4,
	.param .u64 .ptr .align 1 _Z21update_weights_kernelPdS_S_S_PKdS1_S1_S1_di_param_5,
	.param .u64 .ptr .align 1 _Z21update_weights_kernelPdS_S_S_PKdS1_S1_S1_di_param_6,
	.param .u64 .ptr .align 1 _Z21update_weights_kernelPdS_S_S_PKdS1_S1_S1_di_param_7,
	.param .f64 _Z21update_weights_kernelPdS_S_S_PKdS1_S1_S1_di_param_8,
	.param .u32 _Z21update_weights_kernelPdS_S_S_PKdS1_S1_S1_di_param_9
)
{
	.reg .pred 	%p<2>;
	.reg .b32 	%r<6>;
	.reg .b64 	%rd<8>;
	.reg .b64 	%fd<12>;

	ld.param.u64 	%rd1, [_Z21update_weights_kernelPdS_S_S_PKdS1_S1_S1_di_param_0];
	ld.param.u64 	%rd2, [_Z21update_weights_kernelPdS_S_S_PKdS1_S1_S1_di_param_4];
	ld.param.f64 	%fd1, [_Z21update_weights_kernelPdS_S_S_PKdS1_S1_S1_di_param_8];
	ld.param.u32 	%r2, [_Z21update_weights_kernelPdS_S_S_PKdS1_S1_S1_di_param_9];
	mov.u32 	%r3, %ctaid.x;
	mov.u32 	%r4, %ntid.x;
	mov.u32 	%r5, %tid.x;
	mad.lo.s32 	%r1, %r3, %r4, %r5;
	setp.gt.s32 	%p1, %r1, 200703;
	@%p1 bra 	$L__BB1_2;
	cvta.to.global.u64 	%rd3, %rd2;
	cvta.to.global.u64 	%rd4, %rd1;
	mul.wide.s32 	%rd5, %r1, 8;
	add.s64 	%rd6, %rd3, %rd5;
	ld.global.f64 	%fd2, [%rd6];
	mul.f64 	%fd3, %fd1, %fd2;
	cvt.rn.f64.s32 	%fd4, %r2;
	div.rn.f64 	%fd5, %fd3, %fd4;
	add.s64 	%rd7, %rd4, %rd5;
	ld.global.f64 	%fd6, [%rd7];
	sub.f64 	%fd7, %fd6, %fd5;
	st.global.f64 	[%rd7], %fd7;
	ld.global.f64 	%fd8, [%rd6];
	div.rn.f64 	%fd9, %fd8, %fd4;
	mul.f64 	%fd10, %fd1, %fd9;
	sub.f64 	%fd11, %fd7, %fd10;
	st.global.f64 	[%rd7], %fd11;
$L__BB1_2:
	ret;

}
	// .globl	_Z18update_bias_kernelPdPKddii
.visible .entry _Z18update_bias_kernelPdPKddii(
	.param .u64 .ptr .align 1 _Z18update_bias_kernelPdPKddii_param_0,
	.param .u64 .ptr .align 1 _Z18update_bias_kernelPdPKddii_param_1,
	.param .f64 _Z18update_bias_kernelPdPKddii_param_2,
	.param .u32 _Z18update_bias_kernelPdPKddii_param_3,
	.param .u32 _Z18update_bias_kernelPdPKddii_param_4
)
{
	.reg .pred 	%p<2>;
	.reg .b32 	%r<7>;
	.reg .b64 	%rd<8>;
	.reg .b64 	%fd<8>;

	ld.param.u64 	%rd1, [_Z18update_bias_kernelPdPKddii_param_0];
	ld.param.u64 	%rd2, [_Z18update_bias_kernelPdPKddii_param_1];
	ld.param.f64 	%fd1, [_Z18update_bias_kernelPdPKddii_param_2];
	ld.param.u32 	%r2, [_Z18update_bias_kernelPdPKddii_param_3];
	ld.param.u32 	%r3, [_Z18update_bias_kernelPdPKddii_param_4];
	mov.u32 	%r4, %ctaid.x;
	mov.u32 	%r5, %ntid.x;
	mov.u32 	%r6, %tid.x;
	mad.lo.s32 	%r1, %r4, %r5, %r6;
	setp.ge.s32 	%p1, %r1, %r3;
	@%p1 bra 	$L__BB2_2;
	cvta.to.global.u64 	%rd3, %rd2;
	cvta.to.global.u64 	%rd4, %rd1;
	mul.wide.s32 	%rd5, %r1, 8;
	add.s64 	%rd6, %rd3, %rd5;
	ld.global.f64 	%fd2, [%rd6];
	cvt.rn.f64.s32 	%fd3, %r2;
	div.rn.f64 	%fd4, %fd2, %fd3;
	mul.f64 	%fd5, %fd1, %fd4;
	add.s64 	%rd7, %rd4, %rd5;
	ld.global.f64 	%fd6, [%rd7];
	sub.f64 	%fd7, %fd6, %fd5;
	st.global.f64 	[%rd7], %fd7;
$L__BB2_2:
	ret;

}
	// .globl	_Z21zero_gradients_kernelPdi
.visible .entry _Z21zero_gradients_kernelPdi(
	.param .u64 .ptr .align 1 _Z21zero_gradients_kernelPdi_param_0,
	.param .u32 _Z21zero_gradients_kernelPdi_param_1
)
{
	.reg .pred 	%p<2>;
	.reg .b32 	%r<6>;
	.reg .b64 	%rd<6>;

	ld.param.u64 	%rd1, [_Z21zero_gradients_kernelPdi_param_0];
	ld.param.u32 	%r2, [_Z21zero_gradients_kernelPdi_param_1];
	mov.u32 	%r3, %ctaid.x;
	mov.u32 	%r4, %ntid.x;
	mov.u32 	%r5, %tid.x;
	mad.lo.s32 	%r1, %r3, %r4, %r5;
	setp.ge.s32 	%p1, %r1, %r2;
	@%p1 bra 	$L__BB3_2;
	cvta.to.global.u64 	%rd2, %rd1;
	mul.wide.s32 	%rd3, %r1, 8;
	add.s64 	%rd4, %rd2, %rd3;
	mov.b64 	%rd5, 0;
	st.global.u64 	[%rd4], %rd5;
$L__BB3_2:
	ret;

}
	// .globl	_Z17test_image_kernelPKdS0_S0_S0_S0_S0_Pii
.visible .entry _Z17test_image_kernelPKdS0_S0_S0_S0_S0_Pii(
	.param .u64 .ptr .align 1 _Z17test_image_kernelPKdS0_S0_S0_S0_S0_Pii_param_0,
	.param .u64 .ptr .align 1 _Z17test_image_kernelPKdS0_S0_S0_S0_S0_Pii_param_1,
	.param .u64 .ptr .align 1 _Z17test_image_kernelPKdS0_S0_S0_S0_S0_Pii_param_2,
	.param .u64 .ptr .align 1 _Z17test_image_kernelPKdS0_S0_S0_S0_S0_Pii_param_3,
	.param .u64 .ptr .align 1 _Z17test_image_kernelPKdS0_S0_S0_S0_S0_Pii_param_4,
	.param .u64 .ptr .align 1 _Z17test_image_kernelPKdS0_S0_S0_S0_S0_Pii_param_5,
	.param .u64 .ptr .align 1 _Z17test_image_kernelPKdS0_S0_S0_S0_S0_Pii_param_6,
	.param .u32 _Z17test_image_kernelPKdS0_S0_S0_S0_S0_Pii_param_7
)
{
	.reg .pred 	%p<57>;
	.reg .b32 	%r<88>;
	.reg .b32 	%f<3>;
	.reg .b64 	%rd<30>;
	.reg .b64 	%fd<168>;

	ld.param.u64 	%rd9, [_Z17test_image_kernelPKdS0_S0_S0_S0_S0_Pii_param_0];
	ld.param.u64 	%rd10, [_Z17test_image_kernelPKdS0_S0_S0_S0_S0_Pii_param_1];
	ld.param.u64 	%rd11, [_Z17test_image_kernelPKdS0_S0_S0_S0_S0_Pii_param_2];
	ld.param.u64 	%rd12, [_Z17test_image_kernelPKdS0_S0_S0_S0_S0_Pii_param_3];
	ld.param.u64 	%rd13, [_Z17test_image_kernelPKdS0_S0_S0_S0_S0_Pii_param_4];
	ld.param.u64 	%rd14, [_Z17test_image_kernelPKdS0_S0_S0_S0_S0_Pii_param_5];
	ld.param.u64 	%rd15, [_Z17test_image_kernelPKdS0_S0_S0_S0_S0_Pii_param_6];
	ld.param.u32 	%r17, [_Z17test_image_kernelPKdS0_S0_S0_S0_S0_Pii_param_7];
	mov.u32 	%r1, %ctaid.x;
	setp.ge.s32 	%p1, %r1, %r17;
	@%p1 bra 	$L__BB4_17;
	mov.u32 	%r2, %tid.x;
	setp.gt.u32 	%p2, %r2, 255;
	@%p2 bra 	$L__BB4_6;
	mul.lo.s32 	%r3, %r1, 784;
	mov.u32 	%r4, %ntid.x;
	cvta.to.global.u64 	%rd1, %rd12;
	cvta.to.global.u64 	%rd2, %rd9;
	cvta.to.global.u64 	%rd3, %rd11;
	mov.u32 	%r84, %r2;
$L__BB4_3:
	mul.wide.u32 	%rd16, %r84, 8;
	add.s64 	%rd17, %rd1, %rd16;
	ld.global.f64 	%fd165, [%rd17];
	mov.b32 	%r85, 0;
$L__BB4_4:
	add.s32 	%r19, %r85, %r3;
	mul.wide.u32 	%rd18, %r19, 8;
	add.s64 	%rd19, %rd2, %rd18;
	ld.global.f64 	%fd11, [%rd19];
	shl.b32 	%r20, %r85, 8;
	add.s32 	%r21, %r20, %r84;
	mul.wide.u32 	%rd20, %r21, 8;
	add.s64 	%rd21, %rd3, %rd20;
	ld.global.f64 	%fd12, [%rd21];
	fma.rn.f64 	%fd13, %fd11, %fd12, %fd165;
	ld.global.f64 	%fd14, [%rd19+8];
	ld.global.f64 	%fd15, [%rd21+2048];
	fma.rn.f64 	%fd16, %fd14, %fd15, %fd13;
	ld.global.f64 	%fd17, [%rd19+16];
	ld.global.f64 	%fd18, [%rd21+4096];
	fma.rn.f64 	%fd19, %fd17, %fd18, %fd16;
	ld.global.f64 	%fd20, [%rd19+24];
	ld.global.f64 	%fd21, [%rd21+6144];
	fma.rn.f64 	%fd22, %fd20, %fd21, %fd19;
	ld.global.f64 	%fd23, [%rd19+32];
	ld.global.f64 	%fd24, [%rd21+8192];
	fma.rn.f64 	%fd25, %fd23, %fd24, %fd22;
	ld.global.f64 	%fd26, [%rd19+40];
	ld.global.f64 	%fd27, [%rd21+10240];
	fma.rn.f64 	%fd28, %fd26, %fd27, %fd25;
	ld.global.f64 	%fd29, [%rd19+48];
	ld.global.f64 	%fd30, [%rd21+12288];
	fma.rn.f64 	%fd31, %fd29, %fd30, %fd28;
	ld.global.f64 	%fd32, [%rd19+56];
	ld.global.f64 	%fd33, [%rd21+14336];
	fma.rn.f64 	%fd34, %fd32, %fd33, %fd31;
	ld.global.f64 	%fd35, [%rd19+64];
	ld.global.f64 	%fd36, [%rd21+16384];
	fma.rn.f64 	%fd37, %fd35, %fd36, %fd34;
	ld.global.f64 	%fd38, [%rd19+72];
	ld.global.f64 	%fd39, [%rd21+18432];
	fma.rn.f64 	%fd40, %fd38, %fd39, %fd37;
	ld.global.f64 	%fd41, [%rd19+80];
	ld.global.f64 	%fd42, [%rd21+20480];
	fma.rn.f64 	%fd43, %fd41, %fd42, %fd40;
	ld.global.f64 	%fd44, [%rd19+88];
	ld.global.f64 	%fd45, [%rd21+22528];
	fma.rn.f64 	%fd46, %fd44, %fd45, %fd43;
	ld.global.f64 	%fd47, [%rd19+96];
	ld.global.f64 	%fd48, [%rd21+24576];
	fma.rn.f64 	%fd49, %fd47, %fd48, %fd46;
	ld.global.f64 	%fd50, [%rd19+104];
	ld.global.f64 	%fd51, [%rd21+26624];
	fma.rn.f64 	%fd52, %fd50, %fd51, %fd49;
	ld.global.f64 	%fd53, [%rd19+112];
	ld.global.f64 	%fd54, [%rd21+28672];
	fma.rn.f64 	%fd55, %fd53, %fd54, %fd52;
	ld.global.f64 	%fd56, [%rd19+120];
	ld.global.f64 	%fd57, [%rd21+30720];
	fma.rn.f64 	%fd165, %fd56, %fd57, %fd55;
	add.s32 	%r85, %r85, 16;
	setp.ne.s32 	%p3, %r85, 784;
	@%p3 bra 	$L__BB4_4;
	max.f64 	%fd58, %fd165, 0d0000000000000000;
	shl.b32 	%r22, %r84, 3;
	mov.u32 	%r23, s_test_data;
	add.s32 	%r24, %r23, %r22;
	st.shared.f64 	[%r24], %fd58;
	add.s32 	%r84, %r84, %r4;
	setp.lt.u32 	%p4, %r84, 256;
	@%p4 bra 	$L__BB4_3;
$L__BB4_6:
	bar.sync 	0;
	setp.gt.u32 	%p5, %r2, 9;
	@%p5 bra 	$L__BB4_14;
	mov.u32 	%r9, %ntid.x;
	cvta.to.global.u64 	%rd22, %rd13;
	add.s64 	%rd4, %rd22, 640;
	cvta.to.global.u64 	%rd5, %rd14;
	mov.u32 	%r26, s_test_data;
	mov.u32 	%r86, %r2;
$L__BB4_8:
	mul.wide.u32 	%rd23, %r86, 8;
	add.s64 	%rd24, %rd5, %rd23;
	ld.global.f64 	%fd166, [%rd24];
	add.s64 	%rd29, %rd4, %rd23;
	mov.b32 	%r87, 64;
$L__BB4_9:
	add.s32 	%r27, %r26, %r87;
	ld.shared.v2.f64 	{%fd59, %fd60}, [%r27+-64];
	ld.global.f64 	%fd61, [%rd29+-640];
	fma.rn.f64 	%fd62, %fd59, %fd61, %fd166;
	ld.global.f64 	%fd63, [%rd29+-560];
	fma.rn.f64 	%fd64, %fd60, %fd63, %fd62;
	ld.shared.v2.f64 	{%fd65, %fd66}, [%r27+-48];
	ld.global.f64 	%fd67, [%rd29+-480];
	fma.rn.f64 	%fd68, %fd65, %fd67, %fd64;
	ld.global.f64 	%fd69, [%rd29+-400];
	fma.rn.f64 	%fd70, %fd66, %fd69, %fd68;
	ld.shared.v2.f64 	{%fd71, %fd72}, [%r27+-32];
	ld.global.f64 	%fd73, [%rd29+-320];
	fma.rn.f64 	%fd74, %fd71, %fd73, %fd70;
	ld.global.f64 	%fd75, [%rd29+-240];
	fma.rn.f64 	%fd76, %fd72, %fd75, %fd74;
	ld.shared.v2.f64 	{%fd77, %fd78}, [%r27+-16];
	ld.global.f64 	%fd79, [%rd29+-160];
	fma.rn.f64 	%fd80, %fd77, %fd79, %fd76;
	ld.global.f64 	%fd81, [%rd29+-80];
	fma.rn.f64 	%fd82, %fd78, %fd81, %fd80;
	ld.shared.v2.f64 	{%fd83, %fd84}, [%r27];
	ld.global.f64 	%fd85, [%rd29];
	fma.rn.f64 	%fd86, %fd83, %fd85, %fd82;
	ld.global.f64 	%fd87, [%rd29+80];
	fma.rn.f64 	%fd88, %fd84, %fd87, %fd86;
	ld.shared.v2.f64 	{%fd89, %fd90}, [%r27+16];
	ld.global.f64 	%fd91, [%rd29+160];
	fma.rn.f64 	%fd92, %fd89, %fd91, %fd88;
	ld.global.f64 	%fd93, [%rd29+240];
	fma.rn.f64 	%fd94, %fd90, %fd93, %fd92;
	ld.shared.v2.f64 	{%fd95, %fd96}, [%r27+32];
	ld.global.f64 	%fd97, [%rd29+320];
	fma.rn.f64 	%fd98, %fd95, %fd97, %fd94;
	ld.global.f64 	%fd99, [%rd29+400];
	fma.rn.f64 	%fd100, %fd96, %fd99, %fd98;
	ld.shared.v2.f64 	{%fd101, %fd102}, [%r27+48];
	ld.global.f64 	%fd103, [%rd29+480];
	fma.rn.f64 	%fd104, %fd101, %fd103, %fd100;
	ld.global.f64 	%fd105, [%rd29+560];
	fma.rn.f64 	%fd166, %fd102, %fd105, %fd104;
	add.s32 	%r87, %r87, 128;
	add.s64 	%rd29, %rd29, 1280;
	setp.ne.s32 	%p6, %r87, 2112;
	@%p6 bra 	$L__BB4_9;
	neg.f64 	%fd106, %fd166;
	fma.rn.f64 	%fd107, %fd166, 0dBFF71547652B82FE, 0d4338000000000000;
	{
	.reg .b32 %temp; 
	mov.b64 	{%r13, %temp}, %fd107;
	}
	mov.f64 	%fd108, 0dC338000000000000;
	add.rn.f64 	%fd109, %fd107, %fd108;
	fma.rn.f64 	%fd110, %fd109, 0dBFE62E42FEFA39EF, %fd106;
	fma.rn.f64 	%fd111, %fd109, 0dBC7ABC9E3B39803F, %fd110;
	fma.rn.f64 	%fd112, %fd111, 0d3E5ADE1569CE2BDF, 0d3E928AF3FCA213EA;
	fma.rn.f64 	%fd113, %fd112, %fd111, 0d3EC71DEE62401315;
	fma.rn.f64 	%fd114, %fd113, %fd111, 0d3EFA01997C89EB71;
	fma.rn.f64 	%fd115, %fd114, %fd111, 0d3F2A01A014761F65;
	fma.rn.f64 	%fd116, %fd115, %fd111, 0d3F56C16C1852B7AF;
	fma.rn.f64 	%fd117, %fd116, %fd111, 0d3F81111111122322;
	fma.rn.f64 	%fd118, %fd117, %fd111, 0d3FA55555555502A1;
	fma.rn.f64 	%fd119, %fd118, %fd111, 0d3FC5555555555511;
	fma.rn.f64 	%fd120, %fd119, %fd111, 0d3FE000000000000B;
	fma.rn.f64 	%fd121, %fd120, %fd111, 0d3FF0000000000000;
	fma.rn.f64 	%fd122, %fd121, %fd111, 0d3FF0000000000000;
	{
	.reg .b32 %temp; 
	mov.b64 	{%r14, %temp}, %fd122;
	}
	{
	.reg .b32 %temp; 
	mov.b64 	{%temp, %r15}, %fd122;
	}
	shl.b32 	%r28, %r13, 20;
	add.s32 	%r29, %r28, %r15;
	mov.b64 	%fd167, {%r14, %r29};
	{
	.reg .b32 %temp; 
	mov.b64 	{%temp, %r30}, %fd106;
	}
	mov.b32 	%f2, %r30;
	abs.f32 	%f1, %f2;
	setp.lt.f32 	%p7, %f1, 0f4086232B;
	@%p7 bra 	$L__BB4_13;
	setp.gt.f64 	%p8, %fd166, 0d0000000000000000;
	mov.f64 	%fd123, 0d7FF0000000000000;
	sub.f64 	%fd124, %fd123, %fd166;
	selp.f64 	%fd167, 0d0000000000000000, %fd124, %p8;
	setp.geu.f32 	%p9, %f1, 0f40874800;
	@%p9 bra 	$L__BB4_13;
	shr.u32 	%r31, %r13, 31;
	add.s32 	%r32, %r13, %r31;
	shr.s32 	%r33, %r32, 1;
	shl.b32 	%r34, %r33, 20;
	add.s32 	%r35, %r15, %r34;
	mov.b64 	%fd125, {%r14, %r35};
	sub.s32 	%r36, %r13, %r33;
	shl.b32 	%r37, %r36, 20;
	add.s32 	%r38, %r37, 1072693248;
	mov.b32 	%r39, 0;
	mov.b64 	%fd126, {%r39, %r38};
	mul.f64 	%fd167, %fd126, %fd125;
$L__BB4_13:
	add.f64 	%fd127, %fd167, 0d3FF0000000000000;
	rcp.rn.f64 	%fd128, %fd127;
	shl.b32 	%r40, %r86, 3;
	add.s32 	%r42, %r26, %r40;
	st.shared.f64 	[%r42+2048], %fd128;
	add.s32 	%r86, %r86, %r9;
	setp.lt.u32 	%p10, %r86, 10;
	@%p10 bra 	$L__BB4_8;
$L__BB4_14:
	bar.sync 	0;
	setp.ne.s32 	%p11, %r2, 0;
	@%p11 bra 	$L__BB4_17;
	ld.shared.v2.f64 	{%fd129, %fd130}, [s_test_data+2048];
	setp.gt.f64 	%p12, %fd130, %fd129;
	selp.f64 	%fd131, %fd130, %fd129, %p12;
	ld.shared.v2.f64 	{%fd132, %fd133}, [s_test_data+2064];
	setp.gt.f64 	%p13, %fd132, %fd131;
	selp.f64 	%fd134, %fd132, %fd131, %p13;
	setp.gt.f64 	%p14, %fd133, %fd134;
	selp.f64 	%fd135, %fd133, %fd134, %p14;
	ld.shared.v2.f64 	{%fd136, %fd137}, [s_test_data+2080];
	setp.leu.f64 	%p15, %fd136, %fd135;
	setp.gt.f64 	%p16, %fd136, %fd135;
	selp.f64 	%fd138, %fd136, %fd135, %p16;
	setp.gt.f64 	%p17, %fd137, %fd138;
	selp.f64 	%fd139, %fd137, %fd138, %p17;
	ld.shared.v2.f64 	{%fd140, %fd141}, [s_test_data+2096];
	setp.leu.f64 	%p18, %fd140, %fd139;
	setp.gt.f64 	%p19, %fd140, %fd139;
	selp.f64 	%fd142, %fd140, %fd139, %p19;
	setp.gt.f64 	%p20, %fd141, %fd142;
	selp.f64 	%fd143, %fd141, %fd142, %p20;
	ld.shared.v2.f64 	{%fd144, %fd145}, [s_test_data+2112];
	setp.leu.f64 	%p21, %fd144, %fd143;
	setp.gt.f64 	%p22, %fd144, %fd143;
	selp.f64 	%fd146, %fd144, %fd143, %p22;
	setp.gt.f64 	%p23, %fd145, %fd146;
	mul.lo.s32 	%r43, %r1, 10;
	cvta.to.global.u64 	%rd25, %rd10;
	mul.wide.u32 	%rd26, %r43, 8;
	add.s64 	%rd27, %rd25, %rd26;
	ld.global.f64 	%fd147, [%rd27];
	ld.global.f64 	%fd148, [%rd27+8];
	setp.gt.f64 	%p24, %fd148, %fd147;
	selp.f64 	%fd149, %fd148, %fd147, %p24;
	ld.global.f64 	%fd150, [%rd27+16];
	setp.gt.f64 	%p25, %fd150, %fd149;
	selp.f64 	%fd151, %fd150, %fd149, %p25;
	ld.global.f64 	%fd152, [%rd27+24];
	setp.leu.f64 	%p26, %fd152, %fd151;
	setp.gt.f64 	%p27, %fd152, %fd151;
	selp.f64 	%fd153, %fd152, %fd151, %p27;
	ld.global.f64 	%fd154, [%rd27+32];
	setp.gt.f64 	%p28, %fd154, %fd153;
	selp.f64 	%fd155, %fd154, %fd153, %p28;
	ld.global.f64 	%fd156, [%rd27+40];
	setp.leu.f64 	%p29, %fd156, %fd155;
	setp.gt.f64 	%p30, %fd156, %fd155;
	selp.f64 	%fd157, %fd156, %fd155, %p30;
	ld.global.f64 	%fd158, [%rd27+48];
	setp.gt.f64 	%p31, %fd158, %fd157;
	selp.f64 	%fd159, %fd158, %fd157, %p31;
	ld.global.f64 	%fd160, [%rd27+56];
	setp.leu.f64 	%p32, %fd160, %fd159;
	setp.gt.f64 	%p33, %fd160, %fd159;
	selp.f64 	%fd161, %fd160, %fd159, %p33;
	ld.global.f64 	%fd162, [%rd27+64];
	setp.gt.f64 	%p34, %fd162, %fd161;
	selp.f64 	%fd163, %fd162, %fd161, %p34;
	ld.global.f64 	%fd164, [%rd27+72];
	setp.gt.f64 	%p35, %fd164, %fd163;
	setp.leu.f64 	%p36, %fd164, %fd163;
	xor.pred  	%p37, %p12, %p24;
	or.pred  	%p39, %p13, %p37;
	not.pred 	%p40, %p39;
	selp.u32 	%r44, -1, 0, %p40;
	selp.u32 	%r45, -1, 0, %p13;
	selp.b32 	%r46, %r45, %r44, %p25;
	and.b32  	%r48, %r46, 1;
	setp.eq.b32 	%p41, %r48, 1;
	and.pred  	%p42, %p26, %p41;
	selp.u32 	%r49, -1, 0, %p42;
	selp.u32 	%r50, -1, 0, %p27;
	selp.b32 	%r51, %r50, %r49, %p14;
	and.b32  	%r53, %r51, 1;
	setp.eq.b32 	%p43, %r53, 1;
	and.pred  	%p44, %p15, %p43;
	selp.u32 	%r54, -1, 0, %p44;
	selp.u32 	%r55, -1, 0, %p16;
	selp.b32 	%r56, %r55, %r54, %p28;
	and.b32  	%r58, %r56, 1;
	setp.eq.b32 	%p45, %r58, 1;
	and.pred  	%p46, %p29, %p45;
	selp.u32 	%r59, -1, 0, %p46;
	selp.u32 	%r60, -1, 0, %p30;
	selp.b32 	%r61, %r60, %r59, %p17;
	and.b32  	%r63, %r61, 1;
	setp.eq.b32 	%p47, %r63, 1;
	and.pred  	%p48, %p18, %p47;
	selp.u32 	%r64, -1, 0, %p48;
	selp.u32 	%r65, -1, 0, %p19;
	selp.b32 	%r66, %r65, %r64, %p31;
	and.b32  	%r68, %r66, 1;
	setp.eq.b32 	%p49, %r68, 1;
	and.pred  	%p50, %p32, %p49;
	selp.u32 	%r69, -1, 0, %p50;
	selp.u32 	%r70, -1, 0, %p33;
	selp.b32 	%r71, %r70, %r69, %p20;
	and.b32  	%r73, %r71, 1;
	setp.eq.b32 	%p51, %r73, 1;
	and.pred  	%p52, %p21, %p51;
	selp.u32 	%r74, -1, 0, %p52;
	selp.u32 	%r75, -1, 0, %p22;
	selp.b32 	%r76, %r75, %r74, %p34;
	and.b32  	%r78, %r76, 1;
	setp.eq.b32 	%p53, %r78, 1;
	and.pred  	%p54, %p36, %p53;
	selp.u32 	%r79, -1, 0, %p54;
	selp.u32 	%r80, -1, 0, %p35;
	selp.b32 	%r81, %r80, %r79, %p23;
	and.b32  	%r82, %r81, 1;
	setp.eq.b32 	%p55, %r82, 1;
	not.pred 	%p56, %p55;
	@%p56 bra 	$L__BB4_17;
	cvta.to.global.u64 	%rd28, %rd15;
	atom.global.add.u32 	%r83, [%rd28], 1;
$L__BB4_17:
	ret;

}


// ===== COMPILED SASS (sm_100) =====

	.target	sm_100

	.elftype	@"ET_EXEC"


//--------------------- .note.nv.tkinfo           --------------------------
	.section	.note.nv.tkinfo,"",@"SHT_NOTE"
	.sectionflags	@"SHF_NOTE_NV_TKINFO"
	.tkinfo
        /*0018*/ 	.word	0x00000002
        /*0030*/ 	.string	""
        /*0030*/ 	.string	"ptxas"
        /*0030*/ 	.string	"Cuda compilation tools, release 13.0, V13.0.88"
        /*0030*/ 	.string	"Build cuda_13.0.r13.0/compiler.36424714_0"
        /*0030*/ 	.string	"-arch sm_100 -m 64 "



//--------------------- .note.nv.cuinfo           --------------------------
	.section	.note.nv.cuinfo,"",@"SHT_NOTE"
	.sectionflags	@"SHF_NOTE_NV_CUINFO"
        /*0018*/ 	.short	0x0002
        /*001a*/ 	.short	0x0064
        /*001c*/ 	.short	0x0082
	.zero		2


//--------------------- .nv.info                  --------------------------
	.section	.nv.info,"",@"SHT_CUDA_INFO"
	.align	4


	//----- nvinfo : EIATTR_REGCOUNT
	.align		4
        /*0000*/ 	.byte	0x04, 0x2f
        /*0002*/ 	.short	(.L_1 - .L_0)
	.align		4
.L_0:
        /*0004*/ 	.word	index@(_Z18train_image_kernelPKdS0_S0_S0_S0_S0_PdS1_S1_S1_Pi)
        /*0008*/ 	.word	0x00000030


	//----- nvinfo : EIATTR_FRAME_SIZE
	.align		4
.L_1:
        /*000c*/ 	.byte	0x04, 0x11
        /*000e*/ 	.short	(.L_3 - .L_2)
	.align		4
.L_2:
        /*0010*/ 	.word	index@($__internal_3_$__cuda_sm20_dblrcp_rn_slowpath_v3)
        /*0014*/ 	.word	0x00000000


	//----- nvinfo : EIATTR_FRAME_SIZE
	.align		4
.L_3:
        /*0018*/ 	.byte	0x04, 0x11
        /*001a*/ 	.short	(.L_5 - .L_4)
	.align		4
.L_4:
        /*001c*/ 	.word	index@(_Z18train_image_kernelPKdS0_S0_S0_S0_S0_PdS1_S1_S1_Pi)
        /*0020*/ 	.word	0x00000000


	//----- nvinfo : EIATTR_REGCOUNT
	.align		4
.L_5:
        /*0024*/ 	.byte	0x04, 0x2f
        /*0026*/ 	.short	(.L_7 - .L_6)
	.align		4
.L_6:
        /*0028*/ 	.word	index@(_Z21update_weights_kernelPdS_S_S_PKdS1_S1_S1_di)
        /*002c*/ 	.word	0x0000001f


	//----- nvinfo : EIATTR_FRAME_SIZE
	.align		4
.L_7:
        /*0030*/ 	.byte	0x04, 0x11
        /*0032*/ 	.short	(.L_9 - .L_8)
	.align		4
.L_8:
        /*0034*/ 	.word	index@($__internal_2_$__cuda_sm20_div_rn_f64_full)
        /*0038*/ 	.word	0x00000000


	//----- nvinfo : EIATTR_FRAME_SIZE
	.align		4
.L_9:
        /*003c*/ 	.byte	0x04, 0x11
        /*003e*/ 	.short	(.L_11 - .L_10)
	.align		4
.L_10:
        /*0040*/ 	.word	index@(_Z21update_weights_kernelPdS_S_S_PKdS1_S1_S1_di)
        /*0044*/ 	.word	0x00000000


	//----- nvinfo : EIATTR_REGCOUNT
	.align		4
.L_11:
        /*0048*/ 	.byte	0x04, 0x2f
        /*004a*/ 	.short	(.L_13 - .L_12)
	.align		4
.L_12:
        /*004c*/ 	.word	index@(_Z18update_bias_kernelPdPKddii)
        /*0050*/ 	.word	0x00000019


	//----- nvinfo : EIATTR_FRAME_SIZE
	.align		4
.L_13:
        /*0054*/ 	.byte	0x04, 0x11
        /*0056*/ 	.short	(.L_15 - .L_14)
	.align		4
.L_14:
        /*0058*/ 	.word	index@($__internal_1_$__cuda_sm20_div_rn_f64_full)
        /*005c*/ 	.word	0x00000000


	//----- nvinfo : EIATTR_FRAME_SIZE
	.align		4
.L_15:
        /*0060*/ 	.byte	0x04, 0x11
        /*0062*/ 	.short	(.L_17 - .L_16)
	.align		4
.L_16:
        /*0064*/ 	.word	index@(_Z18update_bias_kernelPdPKddii)
        /*0068*/ 	.word	0x00000000


	//----- nvinfo : EIATTR_REGCOUNT
	.align		4
.L_17:
        /*006c*/ 	.byte	0x04, 0x2f
        /*006e*/ 	.short	(.L_19 - .L_18)
	.align		4
.L_18:
        /*0070*/ 	.word	index@(_Z21zero_gradients_kernelPdi)
        /*0074*/ 	.word	0x00000008


	//----- nvinfo : EIATTR_FRAME_SIZE
	.align		4
.L_19:
        /*0078*/ 	.byte	0x04, 0x11
        /*007a*/ 	.short	(.L_21 - .L_20)
	.align		4
.L_20:
        /*007c*/ 	.word	index@(_Z21zero_gradients_kernelPdi)
        /*0080*/ 	.word	0x00000000


	//----- nvinfo : EIATTR_REGCOUNT
	.align		4
.L_21:
        /*0084*/ 	.byte	0x04, 0x2f
        /*0086*/ 	.short	(.L_23 - .L_22)
	.align		4
.L_22:
        /*0088*/ 	.word	index@(_Z17test_image_kernelPKdS0_S0_S0_S0_S0_Pii)
        /*008c*/ 	.word	0x00000020


	//----- nvinfo : EIATTR_FRAME_SIZE
	.align		4
.L_23:
        /*0090*/ 	.byte	0x04, 0x11
        /*0092*/ 	.short	(.L_25 - .L_24)
	.align		4
.L_24:
        /*0094*/ 	.word	index@($__internal_0_$__cuda_sm20_dblrcp_rn_slowpath_v3)
        /*0098*/ 	.word	0x00000000


	//----- nvinfo : EIATTR_FRAME_SIZE
	.align		4
.L_25:
        /*009c*/ 	.byte	0x04, 0x11
        /*009e*/ 	.short	(.L_27 - .L_26)
	.align		4
.L_26:
        /*00a0*/ 	.word	index@(_Z17test_image_kernelPKdS0_S0_S0_S0_S0_Pii)
        /*00a4*/ 	.word	0x00000000


	//----- nvinfo : EIATTR_MIN_STACK_SIZE
	.align		4
.L_27:
        /*00a8*/ 	.byte	0x04, 0x12
        /*00aa*/ 	.short	(.L_29 - .L_28)
	.align		4
.L_28:
        /*00ac*/ 	.word	index@(_Z17test_image_kernelPKdS0_S0_S0_S0_S0_Pii)
        /*00b0*/ 	.word	0x00000000


	//----- nvinfo : EIATTR_MIN_STACK_SIZE
	.align		4
.L_29:
        /*00b4*/ 	.byte	0x04, 0x12
        /*00b6*/ 	.short	(.L_31 - .L_30)
	.align		4
.L_30:
        /*00b8*/ 	.word	index@(_Z21zero_gradients_kernelPdi)
        /*00bc*/ 	.word	0x00000000


	//----- nvinfo : EIATTR_MIN_STACK_SIZE
	.align		4
.L_31:
        /*00c0*/ 	.byte	0x04, 0x12
        /*00c2*/ 	.short	(.L_33 - .L_32)
	.align		4
.L_32:
        /*00c4*/ 	.word	index@(_Z18update_bias_kernelPdPKddii)
        /*00c8*/ 	.word	0x00000000


	//----- nvinfo : EIATTR_MIN_STACK_SIZE
	.align		4
.L_33:
        /*00cc*/ 	.byte	0x04, 0x12
        /*00ce*/ 	.short	(.L_35 - .L_34)
	.align		4
.L_34:
        /*00d0*/ 	.word	index@(_Z21update_weights_kernelPdS_S_S_PKdS1_S1_S1_di)
        /*00d4*/ 	.word	0x00000000


	//----- nvinfo : EIATTR_MIN_STACK_SIZE
	.align		4
.L_35:
        /*00d8*/ 	.byte	0x04, 0x12
        /*00da*/ 	.short	(.L_37 - .L_36)
	.align		4
.L_36:
        /*00dc*/ 	.word	index@(_Z18train_image_kernelPKdS0_S0_S0_S0_S0_PdS1_S1_S1_Pi)
        /*00e0*/ 	.word	0x00000000
.L_37:


//--------------------- .nv.compat                --------------------------
	.section	.nv.compat,"",@"SHT_CUDA_COMPAT_INFO"
	.align	4
        /*0000*/ 	.byte	0x02, 0x09, 0x00, 0x00, 0x02, 0x02, 0x01, 0x00, 0x02, 0x05, 0x05, 0x00, 0x03, 0x07, 0x01, 0x01
        /*0010*/ 	.byte	0x02, 0x03, 0x00, 0x00, 0x02, 0x06, 0x01, 0x00, 0x04, 0x0b, 0x08, 0x00, 0x01, 0x00, 0x00, 0x00
        /*0020*/ 	.byte	0x00, 0x00, 0x00, 0x00


//--------------------- .nv.info._Z17test_image_kernelPKdS0_S0_S0_S0_S0_Pii --------------------------
	.section	.nv.info._Z17test_image_kernelPKdS0_S0_S0_S0_S0_Pii,"",@"SHT_CUDA_INFO"
	.sectionflags	@""
	.align	4


	//----- nvinfo : EIATTR_CUDA_API_VERSION
	.align		4
        /*0000*/ 	.byte	0x04, 0x37
        /*0002*/ 	.short	(.L_39 - .L_38)
.L_38:
        /*0004*/ 	.word	0x00000082


	//----- nvinfo : EIATTR_KPARAM_INFO
	.align		4
.L_39:
        /*0008*/ 	.byte	0x04, 0x17
        /*000a*/ 	.short	(.L_41 - .L_40)
.L_40:
        /*000c*/ 	.word	0x00000000
        /*0010*/ 	.short	0x0007
        /*0012*/ 	.short	0x0038
        /*0014*/ 	.byte	0x00, 0xf0, 0x11, 0x00


	//----- nvinfo : EIATTR_KPARAM_INFO
	.align		4
.L_41:
        /*0018*/ 	.byte	0x04, 0x17
        /*001a*/ 	.short	(.L_43 - .L_42)
.L_42:
        /*001c*/ 	.word	0x00000000
        /*0020*/ 	.short	0x0006
        /*0022*/ 	.short	0x0030
        /*0024*/ 	.byte	0x00, 0xf5, 0x21, 0x00


	//----- nvinfo : EIATTR_KPARAM_INFO
	.align		4
.L_43:
        /*0028*/ 	.byte	0x04, 0x17
        /*002a*/ 	.short	(.L_45 - .L_44)
.L_44:
        /*002c*/ 	.word	0x00000000
        /*0030*/ 	.short	0x0005
        /*0032*/ 	.short	0x0028
        /*0034*/ 	.byte	0x00, 0xf5, 0x21, 0x00


	//----- nvinfo : EIATTR_KPARAM_INFO
	.align		4
.L_45:
        /*0038*/ 	.byte	0x04, 0x17
        /*003a*/ 	.short	(.L_47 - .L_46)
.L_46:
        /*003c*/ 	.word	0x00000000
        /*0040*/ 	.short	0x0004
        /*0042*/ 	.short	0x0020
        /*0044*/ 	.byte	0x00, 0xf5, 0x21, 0x00


	//----- nvinfo : EIATTR_KPARAM_INFO
	.align		4
.L_47:
        /*0048*/ 	.byte	0x04, 0x17
        /*004a*/ 	.short	(.L_49 - .L_48)
.L_48:
        /*004c*/ 	.word	0x00000000
        /*0050*/ 	.short	0x0003
        /*0052*/ 	.short	0x0018
        /*0054*/ 	.byte	0x00, 0xf5, 0x21, 0x00


	//----- nvinfo : EIATTR_KPARAM_INFO
	.align		4
.L_49:
        /*0058*/ 	.byte	0x04, 0x17
        /*005a*/ 	.short	(.L_51 - .L_50)
.L_50:
        /*005c*/ 	.word	0x00000000
        /*0060*/ 	.short	0x0002
        /*0062*/ 	.short	0x0010
        /*0064*/ 	.byte	0x00, 0xf5, 0x21, 0x00


	//----- nvinfo : EIATTR_KPARAM_INFO
	.align		4
.L_51:
        /*0068*/ 	.byte	0x04, 0x17
        /*006a*/ 	.short	(.L_53 - .L_52)
.L_52:
        /*006c*/ 	.word	0x00000000
        /*0070*/ 	.short	0x0001
        /*0072*/ 	.short	0x0008
        /*0074*/ 	.byte	0x00, 0xf5, 0x21, 0x00


	//----- nvinfo : EIATTR_KPARAM_INFO
	.align		4
.L_53:
        /*0078*/ 	.byte	0x04, 0x17
        /*007a*/ 	.short	(.L_55 - .L_54)
.L_54:
        /*007c*/ 	.word	0x00000000
        /*0080*/ 	.short	0x0000
        /*0082*/ 	.short	0x0000
        /*0084*/ 	.byte	0x00, 0xf5, 0x21, 0x00


	//----- nvinfo : EIATTR_SPARSE_MMA_MASK
	.align		4
.L_55:
        /*0088*/ 	.byte	0x03, 0x50
        /*008a*/ 	.short	0x0000


	//----- nvinfo : EIATTR_MAXREG_COUNT
	.align		4
        /*008c*/ 	.byte	0x03, 0x1b
        /*008e*/ 	.short	0x00ff


	//----- nvinfo : EIATTR_NUM_BARRIERS
	.align		4
        /*0090*/ 	.byte	0x02, 0x4c
        /*0092*/ 	.byte	0x01
	.zero		1


	//----- nvinfo : EIATTR_MERCURY_ISA_VERSION
	.align		4
        /*0094*/ 	.byte	0x03, 0x5f
        /*0096*/ 	.short	0x0101


	//----- nvinfo : EIATTR_VRC_CTA_INIT_COUNT
	.align		4
        /*0098*/ 	.byte	0x02, 0x4a
	.zero		1
	.zero		1


	//----- nvinfo : EIATTR_EXIT_INSTR_OFFSETS
	.align		4
        /*009c*/ 	.byte	0x04, 0x1c
        /*009e*/ 	.short	(.L_57 - .L_56)


	//   ....[0]....
.L_56:
        /*00a0*/ 	.word	0x00000040


	//   ....[1]....
        /*00a4*/ 	.word	0x00001670


	//   ....[2]....
        /*00a8*/ 	.word	0x00001d80


	//   ....[3]....
        /*00ac*/ 	.word	0x00001dc0


	//----- nvinfo : EIATTR_CRS_STACK_SIZE
	.align		4
.L_57:
        /*00b0*/ 	.byte	0x04, 0x1e
        /*00b2*/ 	.short	(.L_59 - .L_58)
.L_58:
        /*00b4*/ 	.word	0x00000000


	//----- nvinfo : EIATTR_CBANK_PARAM_SIZE
	.align		4
.L_59:
        /*00b8*/ 	.byte	0x03, 0x19
        /*00ba*/ 	.short	0x003c


	//----- nvinfo : EIATTR_PARAM_CBANK
	.align		4
        /*00bc*/ 	.byte	0x04, 0x0a
        /*00be*/ 	.short	(.L_61 - .L_60)
	.align		4
.L_60:
        /*00c0*/ 	.word	index@(.nv.constant0._Z17test_image_kernelPKdS0_S0_S0_S0_S0_Pii)
        /*00c4*/ 	.short	0x0380
        /*00c6*/ 	.short	0x003c


	//----- nvinfo : EIATTR_SW_WAR
	.align		4
.L_61:
        /*00c8*/ 	.byte	0x04, 0x36
        /*00ca*/ 	.short	(.L_63 - .L_62)
.L_62:
        /*00cc*/ 	.word	0x00000008
.L_63:


//--------------------- .nv.info._Z21zero_gradients_kernelPdi --------------------------
	.section	.nv.info._Z21zero_gradients_kernelPdi,"",@"SHT_CUDA_INFO"
	.sectionflags	@""
	.align	4


	//----- nvinfo : EIATTR_CUDA_API_VERSION
	.align		4
        /*0000*/ 	.byte	0x04, 0x37
        /*0002*/ 	.short	(.L_65 - .L_64)
.L_64:
        /*0004*/ 	.word	0x00000082


	//----- nvinfo : EIATTR_KPARAM_INFO
	.align		4
.L_65:
        /*0008*/ 	.byte	0x04, 0x17
        /*000a*/ 	.short	(.L_67 - .L_66)
.L_66:
        /*000c*/ 	.word	0x00000000
        /*0010*/ 	.short	0x0001
        /*0012*/ 	.short	0x0008
        /*0014*/ 	.byte	0x00, 0xf0, 0x11, 0x00


	//----- nvinfo : EIATTR_KPARAM_INFO
	.align		4
.L_67:
        /*0018*/ 	.byte	0x04, 0x17
        /*001a*/ 	.short	(.L_69 - .L_68)
.L_68:
        /*001c*/ 	.word	0x00000000
        /*0020*/ 	.short	0x0000
        /*0022*/ 	.short	0x0000
        /*0024*/ 	.byte	0x00, 0xf5, 0x21, 0x00


	//----- nvinfo : EIATTR_SPARSE_MMA_MASK
	.align		4
.L_69:
        /*0028*/ 	.byte	0x03, 0x50
        /*002a*/ 	.short	0x0000


	//----- nvinfo : EIATTR_MAXREG_COUNT
	.align		4
        /*002c*/ 	.byte	0x03, 0x1b
        /*002e*/ 	.short	0x00ff


	//----- nvinfo : EIATTR_MERCURY_ISA_VERSION
	.align		4
        /*0030*/ 	.byte	0x03, 0x5f
        /*0032*/ 	.short	0x0101


	//----- nvinfo : EIATTR_VRC_CTA_INIT_COUNT
	.align		4
        /*0034*/ 	.byte	0x02, 0x4a
	.zero		1
	.zero		1


	//----- nvinfo : EIATTR_EXIT_INSTR_OFFSETS
	.align		4
        /*0038*/ 	.byte	0x04, 0x1c
        /*003a*/ 	.short	(.L_71 - .L_70)


	//   ....[0]....
.L_70:
        /*003c*/ 	.word	0x00000070


	//   ....[1]....
        /*0040*/ 	.word	0x000000c0


	//----- nvinfo : EIATTR_CBANK_PARAM_SIZE
	.align		4
.L_71:
        /*0044*/ 	.byte	0x03, 0x19
        /*0046*/ 	.short	0x000c


	//----- nvinfo : EIATTR_PARAM_CBANK
	.align		4
        /*0048*/ 	.byte	0x04, 0x0a
        /*004a*/ 	.short	(.L_73 - .L_72)
	.align		4
.L_72:
        /*004c*/ 	.word	index@(.nv.constant0._Z21zero_gradients_kernelPdi)
        /*0050*/ 	.short	0x0380
        /*0052*/ 	.short	0x000c


	//----- nvinfo : EIATTR_SW_WAR
	.align		4
.L_73:
        /*0054*/ 	.byte	0x04, 0x36
        /*0056*/ 	.short	(.L_75 - .L_74)
.L_74:
        /*0058*/ 	.word	0x00000008
.L_75:


//--------------------- .nv.info._Z18update_bias_kernelPdPKddii --------------------------
	.section	.nv.info._Z18update_bias_kernelPdPKddii,"",@"SHT_CUDA_INFO"
	.sectionflags	@""
	.align	4


	//----- nvinfo : EIATTR_CUDA_API_VERSION
	.align		4
        /*0000*/ 	.byte	0x04, 0x37
        /*0002*/ 	.short	(.L_77 - .L_76)
.L_76:
        /*0004*/ 	.word	0x00000082


	//----- nvinfo : EIATTR_KPARAM_INFO
	.align		4
.L_77:
        /*0008*/ 	.byte	0x04, 0x17
        /*000a*/ 	.short	(.L_79 - .L_78)
.L_78:
        /*000c*/ 	.word	0x00000000
        /*0010*/ 	.short	0x0004
        /*0012*/ 	.short	0x001c
        /*0014*/ 	.byte	0x00, 0xf0, 0x11, 0x00


	//----- nvinfo : EIATTR_KPARAM_INFO
	.align		4
.L_79:
        /*0018*/ 	.byte	0x04, 0x17
        /*001a*/ 	.short	(.L_81 - .L_80)
.L_80:
        /*001c*/ 	.word	0x00000000
        /*0020*/ 	.short	0x0003
        /*0022*/ 	.short	0x0018
        /*0024*/ 	.byte	0x00, 0xf0, 0x11, 0x00


	//----- nvinfo : EIATTR_KPARAM_INFO
	.align		4
.L_81:
        /*0028*/ 	.byte	0x04, 0x17
        /*002a*/ 	.short	(.L_83 - .L_82)
.L_82:
        /*002c*/ 	.word	0x00000000
        /*0030*/ 	.short	0x0002
        /*0032*/ 	.short	0x0010
        /*0034*/ 	.byte	0x00, 0xf0, 0x21, 0x00


	//----- nvinfo : EIATTR_KPARAM_INFO
	.align		4
.L_83:
        /*0038*/ 	.byte	0x04, 0x17
        /*003a*/ 	.short	(.L_85 - .L_84)
.L_84:
        /*003c*/ 	.word	0x00000000
        /*0040*/ 	.short	0x0001
        /*0042*/ 	.short	0x0008
        /*0044*/ 	.byte	0x00, 0xf5, 0x21, 0x00


	//----- nvinfo : EIATTR_KPARAM_INFO
	.align		4
.L_85:
        /*0048*/ 	.byte	0x04, 0x17
        /*004a*/ 	.short	(.L_87 - .L_86)
.L_86:
        /*004c*/ 	.word	0x00000000
        /*0050*/ 	.short	0x0000
        /*0052*/ 	.short	0x0000
        /*0054*/ 	.byte	0x00, 0xf5, 0x21, 0x00


	//----- nvinfo : EIATTR_SPARSE_MMA_MASK
	.align		4
.L_87:
        /*0058*/ 	.byte	0x03, 0x50
        /*005a*/ 	.short	0x0000


	//----- nvinfo : EIATTR_MAXREG_COUNT
	.align		4
        /*005c*/ 	.byte	0x03, 0x1b
        /*005e*/ 	.short	0x00ff


	//----- nvinfo : EIATTR_MERCURY_ISA_VERSION
	.align		4
        /*0060*/ 	.byte	0x03, 0x5f
        /*0062*/ 	.short	0x0101


	//----- nvinfo : EIATTR_VRC_CTA_INIT_COUNT
	.align		4
        /*0064*/ 	.byte	0x02, 0x4a
	.zero		1
	.zero		1


	//----- nvinfo : EIATTR_EXIT_INSTR_OFFSETS
	.align		4
        /*0068*/ 	.byte	0x04, 0x1c
        /*006a*/ 	.short	(.L_89 - .L_88)


	//   ....[0]....
.L_88:
        /*006c*/ 	.word	0x00000070


	//   ....[1]....
        /*0070*/ 	.word	0x00000260


	//----- nvinfo : EIATTR_CRS_STACK_SIZE
	.align		4
.L_89:
        /*0074*/ 	.byte	0x04, 0x1e
        /*0076*/ 	.short	(.L_91 - .L_90)
.L_90:
        /*0078*/ 	.word	0x00000000


	//----- nvinfo : EIATTR_CBANK_PARAM_SIZE
	.align		4
.L_91:
        /*007c*/ 	.byte	0x03, 0x19
        /*007e*/ 	.short	0x0020


	//----- nvinfo : EIATTR_PARAM_CBANK
	.align		4
        /*0080*/ 	.byte	0x04, 0x0a
        /*0082*/ 	.short	(.L_93 - .L_92)
	.align		4
.L_92:
        /*0084*/ 	.word	index@(.nv.constant0._Z18update_bias_kernelPdPKddii)
        /*0088*/ 	.short	0x0380
        /*008a*/ 	.short	0x0020


	//----- nvinfo : EIATTR_SW_WAR
	.align		4
.L_93:
        /*008c*/ 	.byte	0x04, 0x36
        /*008e*/ 	.short	(.L_95 - .L_94)
.L_94:
        /*0090*/ 	.word	0x00000008
.L_95:


//--------------------- .nv.info._Z21update_weights_kernelPdS_S_S_PKdS1_S1_S1_di --------------------------
	.section	.nv.info._Z21update_weights_kernelPdS_S_S_PKdS1_S1_S1_di,"",@"SHT_CUDA_INFO"
	.sectionflags	@""
	.align	4


	//----- nvinfo : EIATTR_CUDA_API_VERSION
	.align		4
        /*0000*/ 	.byte	0x04, 0x37
        /*0002*/ 	.short	(.L_97 - .L_96)
.L_96:
        /*0004*/ 	.word	0x00000082


	//----- nvinfo : EIATTR_KPARAM_INFO
	.align		4
.L_97:
        /*0008*/ 	.byte	0x04, 0x17
        /*000a*/ 	.short	(.L_99 - .L_98)
.L_98:
        /*000c*/ 	.word	0x00000000
        /*0010*/ 	.short	0x0009
        /*0012*/ 	.short	0x0048
        /*0014*/ 	.byte	0x00, 0xf0, 0x11, 0x00


	//----- nvinfo : EIATTR_KPARAM_INFO
	.align		4
.L_99:
        /*0018*/ 	.byte	0x04, 0x17
        /*001a*/ 	.short	(.L_101 - .L_100)
.L_100:
        /*001c*/ 	.word	0x00000000
        /*0020*/ 	.short	0x0008
        /*0022*/ 	.short	0x0040
        /*0024*/ 	.byte	0x00, 0xf0, 0x21, 0x00


	//----- nvinfo : EIATTR_KPARAM_INFO
	.align		4
.L_101:
        /*0028*/ 	.byte	0x04, 0x17
        /*002a*/ 	.short	(.L_103 - .L_102)
.L_102:
        /*002c*/ 	.word	0x00000000
        /*0030*/ 	.short	0x0007
        /*0032*/ 	.short	0x0038
        /*0034*/ 	.byte	0x00, 0xf5, 0x21, 0x00


	//----- nvinfo : EIATTR_KPARAM_INFO
	.align		4
.L_103:
        /*0038*/ 	.byte	0x04, 0x17
        /*003a*/ 	.short	(.L_105 - .L_104)
.L_104:
        /*003c*/ 	.word	0x00000000
        /*0040*/ 	.short	0x0006
        /*0042*/ 	.short	0x0030
        /*0044*/ 	.byte	0x00, 0xf5, 0x21, 0x00


	//----- nvinfo : EIATTR_KPARAM_INFO
	.align		4
.L_105:
        /*0048*/ 	.byte	0x04, 0x17
        /*004a*/ 	.short	(.L_107 - .L_106)
.L_106:
        /*004c*/ 	.word	0x00000000
        /*0050*/ 	.short	0x0005
        /*0052*/ 	.short	0x0028
        /*0054*/ 	.byte	0x00, 0xf5, 0x21, 0x00


	//----- nvinfo : EIATTR_KPARAM_INFO
	.align		4
.L_107:
        /*0058*/ 	.byte	0x04, 0x17
        /*005a*/ 	.short	(.L_109 - .L_108)
.L_108:
        /*005c*/ 	.word	0x00000000
        /*0060*/ 	.short	0x0004
        /*0062*/ 	.short	0x0020
        /*0064*/ 	.byte	0x00, 0xf5, 0x21, 0x00


	//----- nvinfo : EIATTR_KPARAM_INFO
	.align		4
.L_109:
        /*0068*/ 	.byte	0x04, 0x17
        /*006a*/ 	.short	(.L_111 - .L_110)
.L_110:
        /*006c*/ 	.word	0x00000000
        /*0070*/ 	.short	0x0003
        /*0072*/ 	.short	0x0018
        /*0074*/ 	.byte	0x00, 0xf5, 0x21, 0x00


	//----- nvinfo : EIATTR_KPARAM_INFO
	.align		4
.L_111:
        /*0078*/ 	.byte	0x04, 0x17
        /*007a*/ 	.short	(.L_113 - .L_112)
.L_112:
        /*007c*/ 	.word	0x00000000
        /*0080*/ 	.short	0x0002
        /*0082*/ 	.short	0x0010
        /*0084*/ 	.byte	0x00, 0xf5, 0x21, 0x00


	//----- nvinfo : EIATTR_KPARAM_INFO
	.align		4
.L_113:
        /*0088*/ 	.byte	0x04, 0x17
        /*008a*/ 	.short	(.L_115 - .L_114)
.L_114:
        /*008c*/ 	.word	0x00000000
        /*0090*/ 	.short	0x0001
        /*0092*/ 	.short	0x0008
        /*0094*/ 	.byte	0x00, 0xf5, 0x21, 0x00


	//----- nvinfo : EIATTR_KPARAM_INFO
	.align		4
.L_115:
        /*0098*/ 	.byte	0x04, 0x17
        /*009a*/ 	.short	(.L_117 - .L_116)
.L_116:
        /*009c*/ 	.word	0x00000000
        /*00a0*/ 	.short	0x0000
        /*00a2*/ 	.short	0x0000
        /*00a4*/ 	.byte	0x00, 0xf5, 0x21, 0x00


	//----- nvinfo : EIATTR_SPARSE_MMA_MASK
	.align		4
.L_117:
        /*00a8*/ 	.byte	0x03, 0x50
        /*00aa*/ 	.short	0x0000


	//----- nvinfo : EIATTR_MAXREG_COUNT
	.align		4
        /*00ac*/ 	.byte	0x03, 0x1b
        /*00ae*/ 	.short	0x00ff


	//----- nvinfo : EIATTR_MERCURY_ISA_VERSION
	.align		4
        /*00b0*/ 	.byte	0x03, 0x5f
        /*00b2*/ 	.short	0x0101


	//----- nvinfo : EIATTR_VRC_CTA_INIT_COUNT
	.align		4
        /*00b4*/ 	.byte	0x02, 0x4a
	.zero		1
	.zero		1


	//----- nvinfo : EIATTR_EXIT_INSTR_OFFSETS
	.align		4
        /*00b8*/ 	.byte	0x04, 0x1c
        /*00ba*/ 	.short	(.L_119 - .L_118)


	//   ....[0]....
.L_118:
        /*00bc*/ 	.word	0x00000060


	//   ....[1]....
        /*00c0*/ 	.word	0x00000480


	//----- nvinfo : EIATTR_CRS_STACK_SIZE
	.align		4
.L_119:
        /*00c4*/ 	.byte	0x04, 0x1e
        /*00c6*/ 	.short	(.L_121 - .L_120)
.L_120:
        /*00c8*/ 	.word	0x00000000


	//----- nvinfo : EIATTR_CBANK_PARAM_SIZE
	.align		4
.L_121:
        /*00cc*/ 	.byte	0x03, 0x19
        /*00ce*/ 	.short	0x004c


	//----- nvinfo : EIATTR_PARAM_CBANK
	.align		4
        /*00d0*/ 	.byte	0x04, 0x0a
        /*00d2*/ 	.short	(.L_123 - .L_122)
	.align		4
.L_122:
        /*00d4*/ 	.word	index@(.nv.constant0._Z21update_weights_kernelPdS_S_S_PKdS1_S1_S1_di)
        /*00d8*/ 	.short	0x0380
        /*00da*/ 	.short	0x004c


	//----- nvinfo : EIATTR_SW_WAR
	.align		4
.L_123:
        /*00dc*/ 	.byte	0x04, 0x36
        /*00de*/ 	.short	(.L_125 - .L_124)
.L_124:
        /*00e0*/ 	.word	0x00000008
.L_125:


//--------------------- .nv.info._Z18train_image_kernelPKdS0_S0_S0_S0_S0_PdS1_S1_S1_Pi --------------------------
	.section	.nv.info._Z18train_image_kernelPKdS0_S0_S0_S0_S0_PdS1_S1_S1_Pi,"",@"SHT_CUDA_INFO"
	.sectionflags	@""
	.align	4


	//----- nvinfo : EIATTR_CUDA_API_VERSION
	.align		4
        /*0000*/ 	.byte	0x04, 0x37
        /*0002*/ 	.short	(.L_127 - .L_126)
.L_126:
        /*0004*/ 	.word	0x00000082


	//----- nvinfo : EIATTR_KPARAM_INFO
	.align		4
.L_127:
        /*0008*/ 	.byte	0x04, 0x17
        /*000a*/ 	.short	(.L_129 - .L_128)
.L_128:
        /*000c*/ 	.word	0x00000000
        /*0010*/ 	.short	0x000a
        /*0012*/ 	.short	0x0050
        /*0014*/ 	.byte	0x00, 0xf5, 0x21, 0x00


	//----- nvinfo : EIATTR_KPARAM_INFO
	.align		4
.L_129:
        /*0018*/ 	.byte	0x04, 0x17
        /*001a*/ 	.short	(.L_131 - .L_130)
.L_130:
        /*001c*/ 	.word	0x00000000
        /*0020*/ 	.short	0x0009
        /*0022*/ 	.short	0x0048
        /*0024*/ 	.byte	0x00, 0xf5, 0x21, 0x00


	//----- nvinfo : EIATTR_KPARAM_INFO
	.align		4
.L_131:
        /*0028*/ 	.byte	0x04, 0x17
        /*002a*/ 	.short	(.L_133 - .L_132)
.L_132:
        /*002c*/ 	.word	0x00000000
        /*0030*/ 	.short	0x0008
        /*0032*/ 	.short	0x0040
        /*0034*/ 	.byte	0x00, 0xf5, 0x21, 0x00


	//----- nvinfo : EIATTR_KPARAM_INFO
	.align		4
.L_133:
        /*0038*/ 	.byte	0x04, 0x17
        /*003a*/ 	.short	(.L_135 - .L_134)
.L_134:
        /*003c*/ 	.word	0x00000000
        /*0040*/ 	.short	0x0007
        /*0042*/ 	.short	0x0038
        /*0044*/ 	.byte	0x00, 0xf5, 0x21, 0x00


	//----- nvinfo : EIATTR_KPARAM_INFO
	.align		4
.L_135:
        /*0048*/ 	.byte	0x04, 0x17
        /*004a*/ 	.short	(.L_137 - .L_136)
.L_136:
        /*004c*/ 	.word	0x00000000
        /*0050*/ 	.short	0x0006
        /*0052*/ 	.short	0x0030
        /*0054*/ 	.byte	0x00, 0xf5, 0x21, 0x00


	//----- nvinfo : EIATTR_KPARAM_INFO
	.align		4
.L_137:
        /*0058*/ 	.byte	0x04, 0x17
        /*005a*/ 	.short	(.L_139 - .L_138)
.L_138:
        /*005c*/ 	.word	0x00000000
        /*0060*/ 	.short	0x0005
        /*0062*/ 	.short	0x0028
        /*0064*/ 	.byte	0x00, 0xf5, 0x21, 0x00


	//----- nvinfo : EIATTR_KPARAM_INFO
	.align		4
.L_139:
        /*0068*/ 	.byte	0x04, 0x17
        /*006a*/ 	.short	(.L_141 - .L_140)
.L_140:
        /*006c*/ 	.word	0x00000000
        /*0070*/ 	.short	0x0004
        /*0072*/ 	.short	0x0020
        /*0074*/ 	.byte	0x00, 0xf5, 0x21, 0x00


	//----- nvinfo : EIATTR_KPARAM_INFO
	.align		4
.L_141:
        /*0078*/ 	.byte	0x04, 0x17
        /*007a*/ 	.short	(.L_143 - .L_142)
.L_142:
        /*007c*/ 	.word	0x00000000
        /*0080*/ 	.short	0x0003
        /*0082*/ 	.short	0x0018
        /*0084*/ 	.byte	0x00, 0xf5, 0x21, 0x00


	//----- nvinfo : EIATTR_KPARAM_INFO
	.align		4
.L_143:
        /*0088*/ 	.byte	0x04, 0x17
        /*008a*/ 	.short	(.L_145 - .L_144)
.L_144:
        /*008c*/ 	.word	0x00000000
        /*0090*/ 	.short	0x0002
        /*0092*/ 	.short	0x0010
        /*0094*/ 	.byte	0x00, 0xf5, 0x21, 0x00


	//----- nvinfo : EIATTR_KPARAM_INFO
	.align		4
.L_145:
        /*0098*/ 	.byte	0x04, 0x17
        /*009a*/ 	.short	(.L_147 - .L_146)
.L_146:
        /*009c*/ 	.word	0x00000000
        /*00a0*/ 	.short	0x0001
        /*00a2*/ 	.short	0x0008
        /*00a4*/ 	.byte	0x00, 0xf5, 0x21, 0x00


	//----- nvinfo : EIATTR_KPARAM_INFO
	.align		4
.L_147:
        /*00a8*/ 	.byte	0x04, 0x17
        /*00aa*/ 	.short	(.L_149 - .L_148)
.L_148:
        /*00ac*/ 	.word	0x00000000
        /*00b0*/ 	.short	0x0000
        /*00b2*/ 	.short	0x0000
        /*00b4*/ 	.byte	0x00, 0xf5, 0x21, 0x00


	//----- nvinfo : EIATTR_SPARSE_MMA_MASK
	.align		4
.L_149:
        /*00b8*/ 	.byte	0x03, 0x50
        /*00ba*/ 	.short	0x0000


	//----- nvinfo : EIATTR_MAXREG_COUNT
	.align		4
        /*00bc*/ 	.byte	0x03, 0x1b
        /*00be*/ 	.short	0x00ff


	//----- nvinfo : EIATTR_NUM_BARRIERS
	.align		4
        /*00c0*/ 	.byte	0x02, 0x4c
        /*00c2*/ 	.byte	0x01
	.zero		1


	//----- nvinfo : EIATTR_MERCURY_ISA_VERSION
	.align		4
        /*00c4*/ 	.byte	0x03, 0x5f
        /*00c6*/ 	.short	0x0101


	//----- nvinfo : EIATTR_INT_WARP_WIDE_INSTR_OFFSETS
	.align		4
        /*00c8*/ 	.byte	0x04, 0x31
        /*00ca*/ 	.short	(.L_151 - .L_150)


	//   ....[0]....
.L_150:
        /*00cc*/ 	.word	0x00001e00


	//----- nvinfo : EIATTR_VRC_CTA_INIT_COUNT
	.align		4
.L_151:
        /*00d0*/ 	.byte	0x02, 0x4a
	.zero		1
	.zero		1


	//----- nvinfo : EIATTR_EXIT_INSTR_OFFSETS
	.align		4
        /*00d4*/ 	.byte	0x04, 0x1c
        /*00d6*/ 	.short	(.L_153 - .L_152)


	//   ....[0]....
.L_152:
        /*00d8*/ 	.word	0x00000030


	//   ....[1]....
        /*00dc*/ 	.word	0x000037f0


	//   ....[2]....
        /*00e0*/ 	.word	0x00003ae0


	//   ....[3]....
        /*00e4*/ 	.word	0x00003cc0


	//----- nvinfo : EIATTR_CRS_STACK_SIZE
	.align		4
.L_153:
        /*00e8*/ 	.byte	0x04, 0x1e
        /*00ea*/ 	.short	(.L_155 - .L_154)
.L_154:
        /*00ec*/ 	.word	0x00000000


	//----- nvinfo : EIATTR_CBANK_PARAM_SIZE
	.align		4
.L_155:
        /*00f0*/ 	.byte	0x03, 0x19
        /*00f2*/ 	.short	0x0058


	//----- nvinfo : EIATTR_PARAM_CBANK
	.align		4
        /*00f4*/ 	.byte	0x04, 0x0a
        /*00f6*/ 	.short	(.L_157 - .L_156)
	.align		4
.L_156:
        /*00f8*/ 	.word	index@(.nv.constant0._Z18train_image_kernelPKdS0_S0_S0_S0_S0_PdS1_S1_S1_Pi)
        /*00fc*/ 	.short	0x0380
        /*00fe*/ 	.short	0x0058


	//----- nvinfo : EIATTR_SW_WAR
	.align		4
.L_157:
        /*0100*/ 	.byte	0x04, 0x36
        /*0102*/ 	.short	(.L_159 - .L_158)
.L_158:
        /*0104*/ 	.word	0x00000008
.L_159:


//--------------------- .nv.callgraph             --------------------------
	.section	.nv.callgraph,"",@"SHT_CUDA_CALLGRAPH"
	.align	4
	.sectionentsize	8
	.align		4
        /*0000*/ 	.word	0x00000000
	.align		4
        /*0004*/ 	.word	0xffffffff
	.align		4
        /*0008*/ 	.word	0x00000000
	.align		4
        /*000c*/ 	.word	0xfffffffe
	.align		4
        /*0010*/ 	.word	0x00000000
	.align		4
        /*0014*/ 	.word	0xfffffffd
	.align		4
        /*0018*/ 	.word	0x00000000
	.align		4
        /*001c*/ 	.word	0xfffffffc


//--------------------- .text._Z17test_image_kernelPKdS0_S0_S0_S0_S0_Pii --------------------------
	.section	.text._Z17test_image_kernelPKdS0_S0_S0_S0_S0_Pii,"ax",@progbits
	.align	128
        .global         _Z17test_image_kernelPKdS0_S0_S0_S0_S0_Pii
        .type           _Z17test_image_kernelPKdS0_S0_S0_S0_S0_Pii,@function
        .size           _Z17test_image_kernelPKdS0_S0_S0_S0_S0_Pii,(.L_x_79 - _Z17test_image_kernelPKdS0_S0_S0_S0_S0_Pii)
        .other          _Z17test_image_kernelPKdS0_S0_S0_S0_S0_Pii,@"STO_CUDA_ENTRY STV_DEFAULT"
_Z17test_image_kernelPKdS0_S0_S0_S0_S0_Pii:
.text._Z17test_image_kernelPKdS0_S0_S0_S0_S0_Pii:
[----:B------:R-:W-:Y:S01]  /*0000*/  LDC R1, c[0x0][0x37c] ;  /* 0x0000df00ff017b82 */ /* 0x000fe20000000800 */
[----:B------:R-:W0:Y:S01]  /*0010*/  S2R R0, SR_CTAID.X ;  /* 0x0000000000007919 */ /* 0x000e220000002500 */
[----:B------:R-:W0:Y:S02]  /*0020*/  LDCU UR4, c[0x0][0x3b8] ;  /* 0x00007700ff0477ac */ /* 0x000e240008000800 */
[----:B0-----:R-:W-:-:S13]  /*0030*/  ISETP.GE.AND P0, PT, R0, UR4, PT ;  /* 0x0000000400007c0c */ /* 0x001fda000bf06270 */
[----:B------:R-:W-:Y:S05]  /*0040*/  @P0 EXIT ;  /* 0x000000000000094d */ /* 0x000fea0003800000 */
[----:B------:R-:W0:Y:S01]  /*0050*/  S2R R2, SR_TID.X ;  /* 0x0000000000027919 */ /* 0x000e220000002100 */
[----:B------:R-:W1:Y:S01]  /*0060*/  LDCU.64 UR6, c[0x0][0x358] ;  /* 0x00006b00ff0677ac */ /* 0x000e620008000a00 */
[----:B------:R-:W-:Y:S01]  /*0070*/  BSSY.RECONVERGENT B0, `(.L_x_0) ;  /* 0x0000051000007945 */ /* 0x000fe20003800200 */
[----:B0-----:R-:W-:-:S13]  /*0080*/  ISETP.GT.U32.AND P0, PT, R2, 0xff, PT ;  /* 0x000000ff0200780c */ /* 0x001fda0003f04070 */
[----:B-1----:R-:W-:Y:S05]  /*0090*/  @P0 BRA `(.L_x_1) ;  /* 0x0000000400380947 */ /* 0x002fea0003800000 */
[----:B------:R-:W0:Y:S01]  /*00a0*/  LDC R3, c[0x0][0x360] ;  /* 0x0000d800ff037b82 */ /* 0x000e220000000800 */
[----:B------:R-:W-:-:S07]  /*00b0*/  IMAD.MOV.U32 R20, RZ, RZ, R2 ;  /* 0x000000ffff147224 */ /* 0x000fce00078e0002 */
.L_x_3:
[----:B------:R-:W1:Y:S02]  /*00c0*/  LDC.64 R24, c[0x0][0x398] ;  /* 0x0000e600ff187b82 */ /* 0x000e640000000a00 */
[----:B-1----:R-:W-:-:S06]  /*00d0*/  IMAD.WIDE.U32 R24, R20, 0x8, R24 ;  /* 0x0000000814187825 */ /* 0x002fcc00078e0018 */
[----:B------:R-:W5:Y:S01]  /*00e0*/  LDG.E.64 R24, desc[UR6][R24.64] ;  /* 0x0000000618187981 */ /* 0x000f62000c1e1b00 */
[----:B------:R-:W-:-:S07]  /*00f0*/  IMAD.MOV.U32 R21, RZ, RZ, RZ ;  /* 0x000000ffff157224 */ /* 0x000fce00078e00ff */
.L_x_2:
[----:B------:R-:W1:Y:S01]  /*0100*/  LDC.64 R6, c[0x0][0x380] ;  /* 0x0000e000ff067b82 */ /* 0x000e620000000a00 */
[----:B------:R-:W-:Y:S02]  /*0110*/  IMAD R9, R0, 0x310, R21 ;  /* 0x0000031000097824 */ /* 0x000fe400078e0215 */
[----:B------:R-:W-:-:S05]  /*0120*/  IMAD R11, R21, 0x100, R20 ;  /* 0x00000100150b7824 */ /* 0x000fca00078e0214 */
[----:B------:R-:W2:Y:S01]  /*0130*/  LDC.64 R4, c[0x0][0x390] ;  /* 0x0000e400ff047b82 */ /* 0x000ea20000000a00 */
[----:B-1----:R-:W-:-:S05]  /*0140*/  IMAD.WIDE.U32 R6, R9, 0x8, R6 ;  /* 0x0000000809067825 */ /* 0x002fca00078e0006 */
[----:B------:R-:W3:Y:S01]  /*0150*/  LDG.E.64 R8, desc[UR6][R6.64] ;  /* 0x0000000606087981 */ /* 0x000ee2000c1e1b00 */
[----:B--2---:R-:W-:-:S03]  /*0160*/  IMAD.WIDE.U32 R4, R11, 0x8, R4 ;  /* 0x000000080b047825 */ /* 0x004fc600078e0004 */
[----:B------:R-:W2:Y:S04]  /*0170*/  LDG.E.64 R16, desc[UR6][R6.64+0x8] ;  /* 0x0000080606107981 */ /* 0x000ea8000c1e1b00 */
[----:B------:R-:W3:Y:S04]  /*0180*/  LDG.E.64 R10, desc[UR6][R4.64] ;  /* 0x00000006040a7981 */ /* 0x000ee8000c1e1b00 */
[----:B------:R-:W2:Y:S04]  /*0190*/  LDG.E.64 R18, desc[UR6][R4.64+0x800] ;  /* 0x0008000604127981 */ /* 0x000ea8000c1e1b00 */
[----:B------:R-:W4:Y:S04]  /*01a0*/  LDG.E.64 R12, desc[UR6][R6.64+0x10] ;  /* 0x00001006060c7981 */ /* 0x000f28000c1e1b00 */
[----:B------:R-:W4:Y:S04]  /*01b0*/  LDG.E.64 R14, desc[UR6][R4.64+0x1000] ;  /* 0x00100006040e7981 */ /* 0x000f28000c1e1b00 */
[----:B------:R-:W4:Y:S04]  /*01c0*/  LDG.E.64 R22, desc[UR6][R4.64+0x7000] ;  /* 0x0070000604167981 */ /* 0x000f28000c1e1b00 */
[----:B------:R-:W4:Y:S01]  /*01d0*/  LDG.E.64 R26, desc[UR6][R4.64+0x7800] ;  /* 0x00780006041a7981 */ /* 0x000f22000c1e1b00 */
[----:B---3-5:R-:W-:-:S03]  /*01e0*/  DFMA R24, R8, R10, R24 ;  /* 0x0000000a0818722b */ /* 0x028fc60000000018 */
[----:B------:R-:W3:Y:S04]  /*01f0*/  LDG.E.64 R8, desc[UR6][R6.64+0x18] ;  /* 0x0000180606087981 */ /* 0x000ee8000c1e1b00 */
[----:B------:R-:W3:Y:S01]  /*0200*/  LDG.E.64 R10, desc[UR6][R4.64+0x1800] ;  /* 0x00180006040a7981 */ /* 0x000ee2000c1e1b00 */
[----:B--2---:R-:W-:-:S03]  /*0210*/  DFMA R24, R16, R18, R24 ;  /* 0x000000121018722b */ /* 0x004fc60000000018 */
[----:B------:R-:W2:Y:S04]  /*0220*/  LDG.E.64 R16, desc[UR6][R6.64+0x20] ;  /* 0x0000200606107981 */ /* 0x000ea8000c1e1b00 */
[----:B------:R-:W2:Y:S01]  /*0230*/  LDG.E.64 R18, desc[UR6][R4.64+0x2000] ;  /* 0x0020000604127981 */ /* 0x000ea2000c1e1b00 */
[----:B----4-:R-:W-:-:S03]  /*0240*/  DFMA R24, R12, R14, R24 ;  /* 0x0000000e0c18722b */ /* 0x010fc60000000018 */
[----:B------:R-:W4:Y:S04]  /*0250*/  LDG.E.64 R12, desc[UR6][R6.64+0x28] ;  /* 0x00002806060c7981 */ /* 0x000f28000c1e1b00 */
[----:B------:R-:W4:Y:S01]  /*0260*/  LDG.E.64 R14, desc[UR6][R4.64+0x2800] ;  /* 0x00280006040e7981 */ /* 0x000f22000c1e1b00 */
[----:B---3--:R-:W-:-:S03]  /*0270*/  DFMA R24, R8, R10, R24 ;  /* 0x0000000a0818722b */ /* 0x008fc60000000018 */
        /* <DEDUP_REMOVED lines=26> */
[----:B------:R-:W-:-:S05]  /*0420*/  VIADD R21, R21, 0x10 ;  /* 0x0000001015157836 */ /* 0x000fca0000000000 */
[----:B------:R-:W-:Y:S01]  /*0430*/  ISETP.NE.AND P0, PT, R21, 0x310, PT ;  /* 0x000003101500780c */ /* 0x000fe20003f05270 */
[----:B---3--:R-:W-:-:S08]  /*0440*/  DFMA R8, R8, R10, R12 ;  /* 0x0000000a0808722b */ /* 0x008fd0000000000c */
[----:B--2---:R-:W-:-:S08]  /*0450*/  DFMA R8, R16, R18, R8 ;  /* 0x000000121008722b */ /* 0x004fd00000000008 */
[----:B----4-:R-:W-:-:S08]  /*0460*/  DFMA R8, R14, R22, R8 ;  /* 0x000000160e08722b */ /* 0x010fd00000000008 */
[----:B------:R-:W-:Y:S01]  /*0470*/  DFMA R24, R24, R26, R8 ;  /* 0x0000001a1818722b */ /* 0x000fe20000000008 */
[----:B------:R-:W-:Y:S10]  /*0480*/  @P0 BRA `(.L_x_2) ;  /* 0xfffffffc001c0947 */ /* 0x000ff4000383ffff */
[----:B------:R-:W1:Y:S01]  /*0490*/  S2UR UR5, SR_CgaCtaId ;  /* 0x00000000000579c3 */ /* 0x000e620000008800 */
[----:B------:R-:W-:Y:S01]  /*04a0*/  DSETP.MAX.AND P0, P1, RZ, R24, PT ;  /* 0x00000018ff00722a */ /* 0x000fe2000390f000 */
[----:B------:R-:W-:Y:S01]  /*04b0*/  IMAD.MOV.U32 R5, RZ, RZ, R25 ;  /* 0x000000ffff057224 */ /* 0x000fe200078e0019 */
[----:B------:R-:W-:Y:S01]  /*04c0*/  UMOV UR4, 0x400 ;  /* 0x0000040000047882 */ /* 0x000fe20000000000 */
[----:B------:R-:W-:-:S05]  /*04d0*/  IMAD.MOV.U32 R4, RZ, RZ, RZ ;  /* 0x000000ffff047224 */ /* 0x000fca00078e00ff */
[C---:B------:R-:W-:Y:S02]  /*04e0*/  FSEL R9, R4.reuse, R5, P0 ;  /* 0x0000000504097208 */ /* 0x040fe40000000000 */
[----:B------:R-:W-:-:S04]  /*04f0*/  SEL R4, R4, R24, P0 ;  /* 0x0000001804047207 */ /* 0x000fc80000000000 */
[----:B------:R-:W-:-:S05]  /*0500*/  @P1 LOP3.LUT R9, R5, 0x80000, RZ, 0xfc, !PT ;  /* 0x0008000005091812 */ /* 0x000fca00078efcff */
[----:B------:R-:W-:Y:S01]  /*0510*/  IMAD.MOV.U32 R5, RZ, RZ, R9 ;  /* 0x000000ffff057224 */ /* 0x000fe200078e0009 */
[----:B-1----:R-:W-:-:S06]  /*0520*/  ULEA UR4, UR5, UR4, 0x18 ;  /* 0x0000000405047291 */ /* 0x002fcc000f8ec0ff */
[----:B------:R-:W-:Y:S01]  /*0530*/  LEA R7, R20, UR4, 0x3 ;  /* 0x0000000414077c11 */ /* 0x000fe2000f8e18ff */
[----:B0-----:R-:W-:-:S04]  /*0540*/  IMAD.IADD R20, R3, 0x1, R20 ;  /* 0x0000000103147824 */ /* 0x001fc800078e0214 */
[----:B------:R1:W-:Y:S01]  /*0550*/  STS.64 [R7], R4 ;  /* 0x0000000407007388 */ /* 0x0003e20000000a00 */
[----:B------:R-:W-:-:S13]  /*0560*/  ISETP.GE.U32.AND P0, PT, R20, 0x100, PT ;  /* 0x000001001400780c */ /* 0x000fda0003f06070 */
[----:B-1----:R-:W-:Y:S05]  /*0570*/  @!P0 BRA `(.L_x_3) ;  /* 0xfffffff800d08947 */ /* 0x002fea000383ffff */
.L_x_1:
[----:B------:R-:W-:Y:S05]  /*0580*/  BSYNC.RECONVERGENT B0 ;  /* 0x0000000000007941 */ /* 0x000fea0003800200 */
.L_x_0:
[----:B------:R-:W-:Y:S01]  /*0590*/  BAR.SYNC.DEFER_BLOCKING 0x0 ;  /* 0x0000000000007b1d */ /* 0x000fe20000010000 */
[----:B------:R-:W-:-:S05]  /*05a0*/  ISETP.GT.U32.AND P0, PT, R2, 0x9, PT ;  /* 0x000000090200780c */ /* 0x000fca0003f04070 */
[----:B------:R-:W-:Y:S08]  /*05b0*/  BSSY.RECONVERGENT B0, `(.L_x_4) ;  /* 0x0000109000007945 */ /* 0x000ff00003800200 */
[----:B------:R-:W-:Y:S05]  /*05c0*/  @P0 BRA `(.L_x_5) ;  /* 0x00000010001c0947 */ /* 0x000fea0003800000 */
[----:B------:R-:W0:Y:S01]  /*05d0*/  S2R R5, SR_CgaCtaId ;  /* 0x0000000000057919 */ /* 0x000e220000008800 */
[----:B------:R-:W1:Y:S01]  /*05e0*/  LDC.64 R18, c[0x0][0x3a0] ;  /* 0x0000e800ff127b82 */ /* 0x000e620000000a00 */
[----:B------:R-:W-:Y:S01]  /*05f0*/  MOV R4, 0x400 ;  /* 0x0000040000047802 */ /* 0x000fe20000000f00 */
[----:B------:R-:W-:-:S06]  /*0600*/  IMAD.MOV.U32 R6, RZ, RZ, R2 ;  /* 0x000000ffff067224 */ /* 0x000fcc00078e0002 */
[----:B------:R-:W2:Y:S01]  /*0610*/  LDC R3, c[0x0][0x360] ;  /* 0x0000d800ff037b82 */ /* 0x000ea20000000800 */
[----:B-1----:R-:W-:-:S05]  /*0620*/  IADD3 R18, P0, PT, R18, 0x280, RZ ;  /* 0x0000028012127810 */ /* 0x002fca0007f1e0ff */
[----:B------:R-:W-:Y:S01]  /*0630*/  IMAD.X R19, RZ, RZ, R19, P0 ;  /* 0x000000ffff137224 */ /* 0x000fe200000e0613 */
[----:B0-----:R-:W-:-:S07]  /*0640*/  LEA R4, R5, R4, 0x18 ;  /* 0x0000000405047211 */ /* 0x001fce00078ec0ff */
.L_x_11:
[----:B------:R-:W0:Y:S02]  /*0650*/  LDC.64 R20, c[0x0][0x3a8] ;  /* 0x0000ea00ff147b82 */ /* 0x000e240000000a00 */
[----:B0-----:R-:W-:-:S06]  /*0660*/  IMAD.WIDE.U32 R20, R6, 0x8, R20 ;  /* 0x0000000806147825 */ /* 0x001fcc00078e0014 */
[----:B------:R-:W5:Y:S01]  /*0670*/  LDG.E.64 R20, desc[UR6][R20.64] ;  /* 0x0000000614147981 */ /* 0x000f62000c1e1b00 */
[----:B------:R-:W-:-:S04]  /*0680*/  IMAD.WIDE.U32 R8, R6, 0x8, R18 ;  /* 0x0000000806087825 */ /* 0x000fc800078e0012 */
[----:B------:R-:W-:Y:S02]  /*0690*/  IMAD.MOV.U32 R10, RZ, RZ, R8 ;  /* 0x000000ffff0a7224 */ /* 0x000fe400078e0008 */
[----:B------:R-:W-:Y:S02]  /*06a0*/  IMAD.MOV.U32 R17, RZ, RZ, R9 ;  /* 0x000000ffff117224 */ /* 0x000fe400078e0009 */
[----:B------:R-:W-:-:S07]  /*06b0*/  IMAD.MOV.U32 R5, RZ, RZ, 0x40 ;  /* 0x00000040ff057424 */ /* 0x000fce00078e00ff */
.L_x_6:
[----:B------:R-:W-:-:S05]  /*06c0*/  IMAD.MOV.U32 R16, RZ, RZ, R10 ;  /* 0x000000ffff107224 */ /* 0x000fca00078e000a */
[----:B------:R-:W3:Y:S04]  /*06d0*/  LDG.E.64 R12, desc[UR6][R16.64+-0x280] ;  /* 0xfffd8006100c7981 */ /* 0x000ee8000c1e1b00 */
[----:B------:R-:W4:Y:S04]  /*06e0*/  LDG.E.64 R24, desc[UR6][R16.64+-0x230] ;  /* 0xfffdd00610187981 */ /* 0x000f28000c1e1b00 */
[----:B------:R-:W2:Y:S01]  /*06f0*/  LDG.E.64 R22, desc[UR6][R16.64+-0x1e0] ;  /* 0xfffe200610167981 */ /* 0x000ea2000c1e1b00 */
[----:B------:R-:W-:-:S03]  /*0700*/  IMAD.IADD R7, R4, 0x1, R5 ;  /* 0x0000000104077824 */ /* 0x000fc600078e0205 */
[----:B------:R-:W2:Y:S04]  /*0710*/  LDG.E.64 R14, desc[UR6][R16.64+-0x190] ;  /* 0xfffe7006100e7981 */ /* 0x000ea8000c1e1b00 */
[----:B------:R-:W3:Y:S02]  /*0720*/  LDS.128 R8, [R7+-0x40] ;  /* 0xffffc00007087984 */ /* 0x000ee40000000c00 */
[----:B---3-5:R-:W-:Y:S02]  /*0730*/  DFMA R8, R8, R12, R20 ;  /* 0x0000000c0808722b */ /* 0x028fe40000000014 */
[----:B------:R-:W3:Y:S04]  /*0740*/  LDG.E.64 R12, desc[UR6][R16.64+-0x140] ;  /* 0xfffec006100c7981 */ /* 0x000ee8000c1e1b00 */
[----:B------:R-:W3:Y:S02]  /*0750*/  LDG.E.64 R20, desc[UR6][R16.64+-0xf0] ;  /* 0xffff100610147981 */ /* 0x000ee4000c1e1b00 */
[----:B----4-:R-:W-:-:S02]  /*0760*/  DFMA R24, R10, R24, R8 ;  /* 0x000000180a18722b */ /* 0x010fc40000000008 */
[----:B------:R-:W2:Y:S06]  /*0770*/  LDS.128 R8, [R7+-0x30] ;  /* 0xffffd00007087984 */ /* 0x000eac0000000c00 */
[----:B--2---:R-:W-:Y:S01]  /*0780*/  DFMA R24, R8, R22, R24 ;  /* 0x000000160818722b */ /* 0x004fe20000000018 */
[----:B------:R-:W2:Y:S07]  /*0790*/  LDG.E.64 R22, desc[UR6][R16.64+-0xa0] ;  /* 0xffff600610167981 */ /* 0x000eae000c1e1b00 */
[----:B------:R-:W-:Y:S01]  /*07a0*/  DFMA R24, R10, R14, R24 ;  /* 0x0000000e0a18722b */ /* 0x000fe20000000018 */
[----:B------:R-:W4:Y:S04]  /*07b0*/  LDG.E.64 R14, desc[UR6][R16.64+-0x50] ;  /* 0xffffb006100e7981 */ /* 0x000f28000c1e1b00 */
[----:B------:R-:W3:Y:S03]  /*07c0*/  LDS.128 R8, [R7+-0x20] ;  /* 0xffffe00007087984 */ /* 0x000ee60000000c00 */
[----:B---3--:R-:W-:Y:S01]  /*07d0*/  DFMA R24, R8, R12, R24 ;  /* 0x0000000c0818722b */ /* 0x008fe20000000018 */
[----:B------:R-:W3:Y:S07]  /*07e0*/  LDG.E.64 R12, desc[UR6][R16.64] ;  /* 0x00000006100c7981 */ /* 0x000eee000c1e1b00 */
[----:B------:R-:W-:Y:S01]  /*07f0*/  DFMA R24, R10, R20, R24 ;  /* 0x000000140a18722b */ /* 0x000fe20000000018 */
[----:B------:R-:W3:Y:S04]  /*0800*/  LDG.E.64 R20, desc[UR6][R16.64+0x50] ;  /* 0x0000500610147981 */ /* 0x000ee8000c1e1b00 */
[----:B------:R-:W2:Y:S03]  /*0810*/  LDS.128 R8, [R7+-0x10] ;  /* 0xfffff00007087984 */ /* 0x000ea60000000c00 */
[----:B--2---:R-:W-:Y:S01]  /*0820*/  DFMA R24, R8, R22, R24 ;  /* 0x000000160818722b */ /* 0x004fe20000000018 */
[----:B------:R-:W2:Y:S07]  /*0830*/  LDG.E.64 R22, desc[UR6][R16.64+0xa0] ;  /* 0x0000a00610167981 */ /* 0x000eae000c1e1b00 */
[----:B----4-:R-:W-:Y:S01]  /*0840*/  DFMA R24, R10, R14, R24 ;  /* 0x0000000e0a18722b */ /* 0x010fe20000000018 */
[----:B------:R-:W4:Y:S04]  /*0850*/  LDG.E.64 R14, desc[UR6][R16.64+0xf0] ;  /* 0x0000f006100e7981 */ /* 0x000f28000c1e1b00 */
[----:B------:R-:W3:Y:S03]  /*0860*/  LDS.128 R8, [R7] ;  /* 0x0000000007087984 */ /* 0x000ee60000000c00 */
[----:B---3--:R-:W-:Y:S01]  /*0870*/  DFMA R24, R8, R12, R24 ;  /* 0x0000000c0818722b */ /* 0x008fe20000000018 */
[----:B------:R-:W3:Y:S07]  /*0880*/  LDG.E.64 R12, desc[UR6][R16.64+0x140] ;  /* 0x00014006100c7981 */ /* 0x000eee000c1e1b00 */
[----:B------:R-:W-:Y:S01]  /*0890*/  DFMA R24, R10, R20, R24 ;  /* 0x000000140a18722b */ /* 0x000fe20000000018 */
[----:B------:R-:W3:Y:S04]  /*08a0*/  LDG.E.64 R20, desc[UR6][R16.64+0x190] ;  /* 0x0001900610147981 */ /* 0x000ee8000c1e1b00 */
[----:B------:R-:W2:Y:S03]  /*08b0*/  LDS.128 R8, [R7+0x10] ;  /* 0x0000100007087984 */ /* 0x000ea60000000c00 */
[----:B--2---:R-:W-:Y:S01]  /*08c0*/  DFMA R24, R8, R22, R24 ;  /* 0x000000160818722b */ /* 0x004fe20000000018 */
[----:B------:R-:W2:Y:S07]  /*08d0*/  LDG.E.64 R22, desc[UR6][R16.64+0x1e0] ;  /* 0x0001e00610167981 */ /* 0x000eae000c1e1b00 */
[----:B----4-:R-:W-:Y:S01]  /*08e0*/  DFMA R24, R10, R14, R24 ;  /* 0x0000000e0a18722b */ /* 0x010fe20000000018 */
[----:B------:R-:W4:Y:S04]  /*08f0*/  LDG.E.64 R14, desc[UR6][R16.64+0x230] ;  /* 0x00023006100e7981 */ /* 0x000f28000c1e1b00 */
[----:B------:R-:W3:Y:S03]  /*0900*/  LDS.128 R8, [R7+0x20] ;  /* 0x0000200007087984 */ /* 0x000ee60000000c00 */
        /* <DEDUP_REMOVED lines=108> */
[----:B------:R-:W3:Y:S04]  /*0fd0*/  LDS.128 R8, [R7+0x180] ;  /* 0x0001800007087984 */ /* 0x000ee80000000c00 */
[----:B------:R-:W4:Y:S03]  /*0fe0*/  LDG.E.64 R14, desc[UR6][R16.64+0xff0] ;  /* 0x000ff006100e7981 */ /* 0x000f26000c1e1b00 */
[----:B---3--:R-:W-:Y:S01]  /*0ff0*/  DFMA R24, R8, R12, R24 ;  /* 0x0000000c0818722b */ /* 0x008fe20000000018 */
[----:B------:R-:W3:Y:S07]  /*1000*/  LDG.E.64 R12, desc[UR6][R16.64+0x1040] ;  /* 0x00104006100c7981 */ /* 0x000eee000c1e1b00 */
[----:B------:R-:W-:Y:S01]  /*1010*/  DFMA R24, R10, R20, R24 ;  /* 0x000000140a18722b */ /* 0x000fe20000000018 */
[----:B------:R-:W2:Y:S04]  /*1020*/  LDS.128 R8, [R7+0x190] ;  /* 0x0001900007087984 */ /* 0x000ea80000000c00 */
[----:B------:R-:W3:Y:S03]  /*1030*/  LDG.E.64 R20, desc[UR6][R16.64+0x1090] ;  /* 0x0010900610147981 */ /* 0x000ee6000c1e1b00 */
[----:B--2---:R-:W-:-:S02]  /*1040*/  DFMA R8, R8, R22, R24 ;  /* 0x000000160808722b */ /* 0x004fc40000000018 */
[----:B------:R-:W2:Y:S04]  /*1050*/  LDG.E.64 R24, desc[UR6][R16.64+0x10e0] ;  /* 0x0010e00610187981 */ /* 0x000ea8000c1e1b00 */
[----:B------:R0:W2:Y:S02]  /*1060*/  LDG.E.64 R22, desc[UR6][R16.64+0x1130] ;  /* 0x0011300610167981 */ /* 0x0000a4000c1e1b00 */
[----:B----4-:R-:W-:Y:S02]  /*1070*/  DFMA R14, R10, R14, R8 ;  /* 0x0000000e0a0e722b */ /* 0x010fe40000000008 */
[----:B------:R-:W3:Y:S01]  /*1080*/  LDS.128 R8, [R7+0x1a0] ;  /* 0x0001a00007087984 */ /* 0x000ee20000000c00 */
[----:B------:R-:W-:-:S05]  /*1090*/  VIADD R5, R5, 0x200 ;  /* 0x0000020005057836 */ /* 0x000fca0000000000 */
[----:B------:R-:W-:Y:S01]  /*10a0*/  ISETP.NE.AND P0, PT, R5, 0x840, PT ;  /* 0x000008400500780c */ /* 0x000fe20003f05270 */
[----:B---3--:R-:W-:Y:S01]  /*10b0*/  DFMA R8, R8, R12, R14 ;  /* 0x0000000c0808722b */ /* 0x008fe2000000000e */
[----:B------:R-:W2:Y:S07]  /*10c0*/  LDS.128 R12, [R7+0x1b0] ;  /* 0x0001b000070c7984 */ /* 0x000eae0000000c00 */
[----:B------:R-:W-:Y:S01]  /*10d0*/  DFMA R8, R10, R20, R8 ;  /* 0x000000140a08722b */ /* 0x000fe20000000008 */
[----:B------:R-:W-:-:S05]  /*10e0*/  IADD3 R10, P1, PT, R16, 0x1400, RZ ;  /* 0x00001400100a7810 */ /* 0x000fca0007f3e0ff */
[----:B0-----:R-:W-:Y:S02]  /*10f0*/  IMAD.X R17, RZ, RZ, R17, P1 ;  /* 0x000000ffff117224 */ /* 0x001fe400008e0611 */
[----:B--2---:R-:W-:-:S08]  /*1100*/  DFMA R8, R12, R24, R8 ;  /* 0x000000180c08722b */ /* 0x004fd00000000008 */
[----:B------:R-:W-:Y:S01]  /*1110*/  DFMA R20, R14, R22, R8 ;  /* 0x000000160e14722b */ /* 0x000fe20000000008 */
[----:B------:R-:W-:Y:S10]  /*1120*/  @P0 BRA `(.L_x_6) ;  /* 0xfffffff400640947 */ /* 0x000ff4000383ffff */
[----:B------:R-:W-:Y:S01]  /*1130*/  IMAD.MOV.U32 R8, RZ, RZ, 0x652b82fe ;  /* 0x652b82feff087424 */ /* 0x000fe200078e00ff */
[----:B------:R-:W-:Y:S01]  /*1140*/  UMOV UR4, 0xfefa39ef ;  /* 0xfefa39ef00047882 */ /* 0x000fe20000000000 */
[----:B------:R-:W-:Y:S01]  /*1150*/  IMAD.MOV.U32 R9, RZ, RZ, 0x3ff71547 ;  /* 0x3ff71547ff097424 */ /* 0x000fe200078e00ff */
[----:B------:R-:W-:Y:S01]  /*1160*/  UMOV UR5, 0x3fe62e42 ;  /* 0x3fe62e4200057882 */ /* 0x000fe20000000000 */
[----:B------:R-:W-:Y:S01]  /*1170*/  DADD R14, -RZ, -R20 ;  /* 0x00000000ff0e7229 */ /* 0x000fe20000000914 */
[----:B------:R-:W-:Y:S03]  /*1180*/  BSSY.RECONVERGENT B1, `(.L_x_7) ;  /* 0x0000036000017945 */ /* 0x000fe60003800200 */
[----:B------:R-:W-:-:S06]  /*1190*/  DFMA R8, R20, -R8, 6.75539944105574400000e+15 ;  /* 0x433800001408742b */ /* 0x000fcc0000000808 */
[----:B------:R-:W-:Y:S02]  /*11a0*/  FSETP.GEU.AND P0, PT, |R15|, 4.1917929649353027344, PT ;  /* 0x4086232b0f00780b */ /* 0x000fe40003f0e200 */
[----:B------:R-:W-:-:S08]  /*11b0*/  DADD R10, R8, -6.75539944105574400000e+15 ;  /* 0xc3380000080a7429 */ /* 0x000fd00000000000 */
[----:B------:R-:W-:Y:S01]  /*11c0*/  DFMA R12, R10, -UR4, -R20 ;  /* 0x800000040a0c7c2b */ /* 0x000fe20008000814 */
[----:B------:R-:W-:Y:S01]  /*11d0*/  UMOV UR4, 0x3b39803f ;  /* 0x3b39803f00047882 */ /* 0x000fe20000000000 */
[----:B------:R-:W-:-:S06]  /*11e0*/  UMOV UR5, 0x3c7abc9e ;  /* 0x3c7abc9e00057882 */ /* 0x000fcc0000000000 */
[----:B------:R-:W-:Y:S01]  /*11f0*/  DFMA R10, R10, -UR4, R12 ;  /* 0x800000040a0a7c2b */ /* 0x000fe2000800000c */
[----:B------:R-:W-:Y:S01]  /*1200*/  UMOV UR4, 0x69ce2bdf ;  /* 0x69ce2bdf00047882 */ /* 0x000fe20000000000 */
[----:B------:R-:W-:Y:S01]  /*1210*/  IMAD.MOV.U32 R12, RZ, RZ, -0x35dec16 ;  /* 0xfca213eaff0c7424 */ /* 0x000fe200078e00ff */
[----:B------:R-:W-:Y:S01]  /*1220*/  UMOV UR5, 0x3e5ade15 ;  /* 0x3e5ade1500057882 */ /* 0x000fe20000000000 */
[----:B------:R-:W-:-:S06]  /*1230*/  IMAD.MOV.U32 R13, RZ, RZ, 0x3e928af3 ;  /* 0x3e928af3ff0d7424 */ /* 0x000fcc00078e00ff */
[----:B------:R-:W-:Y:S01]  /*1240*/  DFMA R12, R10, UR4, R12 ;  /* 0x000000040a0c7c2b */ /* 0x000fe2000800000c */
[----:B------:R-:W-:Y:S01]  /*1250*/  UMOV UR4, 0x62401315 ;  /* 0x6240131500047882 */ /* 0x000fe20000000000 */
[----:B------:R-:W-:-:S06]  /*1260*/  UMOV UR5, 0x3ec71dee ;  /* 0x3ec71dee00057882 */ /* 0x000fcc0000000000 */
[----:B------:R-:W-:Y:S01]  /*1270*/  DFMA R12, R10, R12, UR4 ;  /* 0x000000040a0c7e2b */ /* 0x000fe2000800000c */
        /* <DEDUP_REMOVED lines=20> */
[----:B------:R-:W-:-:S08]  /*13c0*/  DFMA R12, R10, R12, UR4 ;  /* 0x000000040a0c7e2b */ /* 0x000fd0000800000c */
[----:B------:R-:W-:-:S08]  /*13d0*/  DFMA R12, R10, R12, 1 ;  /* 0x3ff000000a0c742b */ /* 0x000fd0000000000c */
[----:B------:R-:W-:-:S10]  /*13e0*/  DFMA R10, R10, R12, 1 ;  /* 0x3ff000000a0a742b */ /* 0x000fd4000000000c */
[----:B------:R-:W-:Y:S02]  /*13f0*/  IMAD R13, R8, 0x100000, R11 ;  /* 0x00100000080d7824 */ /* 0x000fe400078e020b */
[----:B------:R-:W-:Y:S01]  /*1400*/  IMAD.MOV.U32 R12, RZ, RZ, R10 ;  /* 0x000000ffff0c7224 */ /* 0x000fe200078e000a */
[----:B------:R-:W-:Y:S06]  /*1410*/  @!P0 BRA `(.L_x_8) ;  /* 0x0000000000308947 */ /* 0x000fec0003800000 */
[----:B------:R-:W-:Y:S01]  /*1420*/  FSETP.GEU.AND P1, PT, |R15|, 4.2275390625, PT ;  /* 0x408748000f00780b */ /* 0x000fe20003f2e200 */
[C---:B------:R-:W-:Y:S02]  /*1430*/  DADD R12, -R20.reuse, +INF ;  /* 0x7ff00000140c7429 */ /* 0x040fe40000000100 */
[----:B------:R-:W-:-:S08]  /*1440*/  DSETP.GT.AND P0, PT, R20, RZ, PT ;  /* 0x000000ff1400722a */ /* 0x000fd00003f04000 */
[----:B------:R-:W-:Y:S02]  /*1450*/  FSEL R12, R12, RZ, !P0 ;  /* 0x000000ff0c0c7208 */ /* 0x000fe40004000000 */
[----:B------:R-:W-:Y:S02]  /*1460*/  @!P1 LEA.HI R5, R8, R8, RZ, 0x1 ;  /* 0x0000000808059211 */ /* 0x000fe400078f08ff */
[----:B------:R-:W-:Y:S02]  /*1470*/  FSEL R13, R13, RZ, !P0 ;  /* 0x000000ff0d0d7208 */ /* 0x000fe40004000000 */
[----:B------:R-:W-:-:S05]  /*1480*/  @!P1 SHF.R.S32.HI R5, RZ, 0x1, R5 ;  /* 0x00000001ff059819 */ /* 0x000fca0000011405 */
[----:B------:R-:W-:Y:S02]  /*1490*/  @!P1 IMAD.IADD R8, R8, 0x1, -R5 ;  /* 0x0000000108089824 */ /* 0x000fe400078e0a05 */
[----:B------:R-:W-:-:S03]  /*14a0*/  @!P1 IMAD R11, R5, 0x100000, R11 ;  /* 0x00100000050b9824 */ /* 0x000fc600078e020b */
[----:B------:R-:W-:Y:S01]  /*14b0*/  @!P1 LEA R9, R8, 0x3ff00000, 0x14 ;  /* 0x3ff0000008099811 */ /* 0x000fe200078ea0ff */
[----:B------:R-:W-:-:S06]  /*14c0*/  @!P1 IMAD.MOV.U32 R8, RZ, RZ, RZ ;  /* 0x000000ffff089224 */ /* 0x000fcc00078e00ff */
[----:B------:R-:W-:-:S11]  /*14d0*/  @!P1 DMUL R12, R10, R8 ;  /* 0x000000080a0c9228 */ /* 0x000fd60000000000 */
.L_x_8:
[----:B------:R-:W-:Y:S05]  /*14e0*/  BSYNC.RECONVERGENT B1 ;  /* 0x0000000000017941 */ /* 0x000fea0003800200 */
.L_x_7:
[----:B------:R-:W-:Y:S01]  /*14f0*/  DADD R8, R12, 1 ;  /* 0x3ff000000c087429 */ /* 0x000fe20000000000 */
[----:B------:R-:W-:Y:S05]  /*1500*/  BSSY.RECONVERGENT B1, `(.L_x_9) ;  /* 0x000000e000017945 */ /* 0x000fea0003800200 */
[----:B------:R-:W0:Y:S04]  /*1510*/  MUFU.RCP64H R11, R9 ;  /* 0x00000009000b7308 */ /* 0x000e280000001800 */
[----:B------:R-:W-:-:S05]  /*1520*/  VIADD R10, R9, 0x300402 ;  /* 0x00300402090a7836 */ /* 0x000fca0000000000 */
[----:B------:R-:W-:Y:S01]  /*1530*/  FSETP.GEU.AND P0, PT, |R10|, 5.8789094863358348022e-39, PT ;  /* 0x004004020a00780b */ /* 0x000fe20003f0e200 */
[----:B0-----:R-:W-:-:S08]  /*1540*/  DFMA R12, -R8, R10, 1 ;  /* 0x3ff00000080c742b */ /* 0x001fd0000000010a */
[----:B------:R-:W-:-:S08]  /*1550*/  DFMA R12, R12, R12, R12 ;  /* 0x0000000c0c0c722b */ /* 0x000fd0000000000c */
[----:B------:R-:W-:-:S08]  /*1560*/  DFMA R12, R10, R12, R10 ;  /* 0x0000000c0a0c722b */ /* 0x000fd0000000000a */
[----:B------:R-:W-:-:S08]  /*1570*/  DFMA R14, -R8, R12, 1 ;  /* 0x3ff00000080e742b */ /* 0x000fd0000000010c */
[----:B------:R-:W-:Y:S01]  /*1580*/  DFMA R12, R12, R14, R12 ;  /* 0x0000000e0c0c722b */ /* 0x000fe2000000000c */
[----:B------:R-:W-:Y:S10]  /*1590*/  @P0 BRA `(.L_x_10) ;  /* 0x0000000000100947 */ /* 0x000ff40003800000 */
[----:B------:R-:W-:Y:S02]  /*15a0*/  LOP3.LUT R5, R9, 0x7fffffff, RZ, 0xc0, !PT ;  /* 0x7fffffff09057812 */ /* 0x000fe400078ec0ff */
[----:B------:R-:W-:-:S03]  /*15b0*/  MOV R10, 0x15e0 ;  /* 0x000015e0000a7802 */ /* 0x000fc60000000f00 */
[----:B------:R-:W-:-:S07]  /*15c0*/  VIADD R14, R5, 0xfff00000 ;  /* 0xfff00000050e7836 */ /* 0x000fce0000000000 */
[----:B------:R-:W-:Y:S05]  /*15d0*/  CALL.REL.NOINC `($__internal_0_$__cuda_sm20_dblrcp_rn_slowpath_v3) ;  /* 0x0000000400fc7944 */ /* 0x000fea0003c00000 */
.L_x_10:
[----:B------:R-:W-:Y:S05]  /*15e0*/  BSYNC.RECONVERGENT B1 ;  /* 0x0000000000017941 */ /* 0x000fea0003800200 */
.L_x_9:
[----:B------:R-:W-:Y:S02]  /*15f0*/  IMAD R5, R6, 0x8, R4 ;  /* 0x0000000806057824 */ /* 0x000fe400078e0204 */
[----:B------:R-:W-:-:S03]  /*1600*/  IMAD.IADD R6, R3, 0x1, R6 ;  /* 0x0000000103067824 */ /* 0x000fc600078e0206 */
[----:B------:R0:W-:Y:S02]  /*1610*/  STS.64 [R5+0x800], R12 ;  /* 0x0008000c05007388 */ /* 0x0001e40000000a00 */
[----:B------:R-:W-:-:S13]  /*1620*/  ISETP.GE.U32.AND P0, PT, R6, 0xa, PT ;  /* 0x0000000a0600780c */ /* 0x000fda0003f06070 */
[----:B0-----:R-:W-:Y:S05]  /*1630*/  @!P0 BRA `(.L_x_11) ;  /* 0xfffffff000048947 */ /* 0x001fea000383ffff */
.L_x_5:
[----:B------:R-:W-:Y:S05]  /*1640*/  BSYNC.RECONVERGENT B0 ;  /* 0x0000000000007941 */ /* 0x000fea0003800200 */
.L_x_4:
[----:B------:R-:W-:Y:S01]  /*1650*/  BAR.SYNC.DEFER_BLOCKING 0x0 ;  /* 0x0000000000007b1d */ /* 0x000fe20000010000 */
[----:B------:R-:W-:-:S13]  /*1660*/  ISETP.NE.AND P0, PT, R2, RZ, PT ;  /* 0x000000ff0200720c */ /* 0x000fda0003f05270 */
[----:B------:R-:W-:Y:S05]  /*1670*/  @P0 EXIT ;  /* 0x000000000000094d */ /* 0x000fea0003800000 */
[----:B------:R-:W0:Y:S01]  /*1680*/  LDC.64 R28, c[0x0][0x388] ;  /* 0x0000e200ff1c7b82 */ /* 0x000e220000000a00 */
[----:B------:R-:W-:-:S04]  /*1690*/  IMAD R3, R0, 0xa, RZ ;  /* 0x0000000a00037824 */ /* 0x000fc800078e02ff */
[----:B0-----:R-:W-:-:S05]  /*16a0*/  IMAD.WIDE.U32 R28, R3, 0x8, R28 ;  /* 0x00000008031c7825 */ /* 0x001fca00078e001c */
[----:B------:R-:W2:Y:S04]  /*16b0*/  LDG.E.64 R8, desc[UR6][R28.64] ;  /* 0x000000061c087981 */ /* 0x000ea8000c1e1b00 */
[----:B------:R-:W2:Y:S04]  /*16c0*/  LDG.E.64 R10, desc[UR6][R28.64+0x8] ;  /* 0x000008061c0a7981 */ /* 0x000ea8000c1e1b00 */
[----:B------:R-:W3:Y:S04]  /*16d0*/  LDG.E.64 R24, desc[UR6][R28.64+0x10] ;  /* 0x000010061c187981 */ /* 0x000ee8000c1e1b00 */
[----:B------:R-:W4:Y:S04]  /*16e0*/  LDG.E.64 R22, desc[UR6][R28.64+0x18] ;  /* 0x000018061c167981 */ /* 0x000f28000c1e1b00 */
[----:B------:R-:W5:Y:S04]  /*16f0*/  LDG.E.64 R2, desc[UR6][R28.64+0x20] ;  /* 0x000020061c027981 */ /* 0x000f68000c1e1b00 */
[----:B------:R-:W5:Y:S04]  /*1700*/  LDG.E.64 R12, desc[UR6][R28.64+0x28] ;  /* 0x000028061c0c7981 */ /* 0x000f68000c1e1b00 */
[----:B------:R-:W5:Y:S04]  /*1710*/  LDG.E.64 R14, desc[UR6][R28.64+0x30] ;  /* 0x000030061c0e7981 */ /* 0x000f68000c1e1b00 */
[----:B------:R-:W5:Y:S01]  /*1720*/  LDG.E.64 R16, desc[UR6][R28.64+0x38] ;  /* 0x000038061c107981 */ /* 0x000f62000c1e1b00 */
[----:B------:R-:W0:Y:S03]  /*1730*/  S2UR UR5, SR_CgaCtaId ;  /* 0x00000000000579c3 */ /* 0x000e260000008800 */
[----:B------:R-:W5:Y:S01]  /*1740*/  LDG.E.64 R18, desc[UR6][R28.64+0x40] ;  /* 0x000040061c127981 */ /* 0x000f62000c1e1b00 */
[----:B------:R-:W-:-:S03]  /*1750*/  UMOV UR4, 0x400 ;  /* 0x0000040000047882 */ /* 0x000fc60000000000 */
[----:B------:R-:W5:Y:S01]  /*1760*/  LDG.E.64 R20, desc[UR6][R28.64+0x48] ;  /* 0x000048061c147981 */ /* 0x000f62000c1e1b00 */
[----:B0-----:R-:W-:-:S09]  /*1770*/  ULEA UR4, UR5, UR4, 0x18 ;  /* 0x0000000405047291 */ /* 0x001fd2000f8ec0ff */
[----:B------:R-:W0:Y:S02]  /*1780*/  LDS.128 R4, [UR4+0x800] ;  /* 0x00080004ff047984 */ /* 0x000e240008000c00 */
[----:B0-----:R-:W-:Y:S02]  /*1790*/  DSETP.GT.AND P1, PT, R6, R4, PT ;  /* 0x000000040600722a */ /* 0x001fe40003f24000 */
[----:B--2---:R-:W-:-:S06]  /*17a0*/  DSETP.GT.AND P0, PT, R10, R8, PT ;  /* 0x000000080a00722a */ /* 0x004fcc0003f04000 */
[----:B------:R-:W-:Y:S02]  /*17b0*/  FSEL R26, R10, R8, P0 ;  /* 0x000000080a1a7208 */ /* 0x000fe40000000000 */
[----:B------:R-:W-:Y:S02]  /*17c0*/  FSEL R27, R11, R9, P0 ;  /* 0x000000090b1b7208 */ /* 0x000fe40000000000 */
[----:B------:R-:W0:Y:S01]  /*17d0*/  LDS.128 R8, [UR4+0x810] ;  /* 0x00081004ff087984 */ /* 0x000e220008000c00 */
[----:B------:R-:W-:Y:S01]  /*17e0*/  DSETP.GT.XOR P0, PT, R6, R4, P0 ;  /* 0x000000040600722a */ /* 0x000fe20000704800 */
[----:B------:R-:W-:Y:S02]  /*17f0*/  FSEL R4, R6, R4, P1 ;  /* 0x0000000406047208 */ /* 0x000fe40000800000 */
[----:B------:R-:W-:Y:S01]  /*1800*/  FSEL R5, R7, R5, P1 ;  /* 0x0000000507057208 */ /* 0x000fe20000800000 */
[----:B---3--:R-:W-:-:S06]  /*1810*/  DSETP.GT.AND P1, PT, R24, R26, PT ;  /* 0x0000001a1800722a */ /* 0x008fcc0003f24000 */
[----:B------:R-:W-:Y:S02]  /*1820*/  FSEL R24, R24, R26, P1 ;  /* 0x0000001a18187208 */ /* 0x000fe40000800000 */
[----:B------:R-:W-:Y:S01]  /*1830*/  FSEL R25, R25, R27, P1 ;  /* 0x0000001b19197208 */ /* 0x000fe20000800000 */
[C-C-:B0-----:R-:W-:Y:S02]  /*1840*/  DSETP.GT.OR P0, PT, R8.reuse, R4.reuse, P0 ;  /* 0x000000040800722a */ /* 0x141fe40000704400 */
[----:B------:R-:W-:-:S04]  /*1850*/  DSETP.GT.AND P2, PT, R8, R4, PT ;  /* 0x000000040800722a */ /* 0x000fc80003f44000 */
[----:B------:R-:W-:Y:S02]  /*1860*/  SEL R0, RZ, 0xffffffff, P0 ;  /* 0xffffffffff007807 */ /* 0x000fe40000000000 */
[----:B------:R-:W-:-:S04]  /*1870*/  @P1 SEL R0, RZ, 0xffffffff, !P2 ;  /* 0xffffffffff001807 */ /* 0x000fc80005000000 */
[----:B------:R-:W-:Y:S02]  /*1880*/  LOP3.LUT R0, R0, 0x1, RZ, 0xc0, !PT ;  /* 0x0000000100007812 */ /* 0x000fe400078ec0ff */
[----:B------:R-:W-:Y:S02]  /*1890*/  FSEL R8, R8, R4, P2 ;  /* 0x0000000408087208 */ /* 0x000fe40001000000 */
[----:B------:R-:W-:Y:S02]  /*18a0*/  ISETP.NE.U32.AND P0, PT, R0, 0x1, PT ;  /* 0x000000010000780c */ /* 0x000fe40003f05070 */
[----:B------:R-:W-:Y:S02]  /*18b0*/  FSEL R9, R9, R5, P2 ;  /* 0x0000000509097208 */ /* 0x000fe40001000000 */
[----:B------:R-:W0:Y:S04]  /*18c0*/  LDS.128 R4, [UR4+0x820] ;  /* 0x00082004ff047984 */ /* 0x000e280008000c00 */
[----:B------:R-:W-:-:S02]  /*18d0*/  DSETP.GT.AND P1, PT, R10, R8, PT ;  /* 0x000000080a00722a */ /* 0x000fc40003f24000 */
[----:B----4-:R-:W-:-:S03]  /*18e0*/  DSETP.GT.AND P2, PT, R22, R24, PT ;  /* 0x000000181600722a */ /* 0x010fc60003f44000 */
[----:B------:R-:W-:-:S06]  /*18f0*/  DSETP.LEU.AND P0, PT, R22, R24, !P0 ;  /* 0x000000181600722a */ /* 0x000fcc000470b000 */
[----:B------:R-:W-:-:S03]  /*1900*/  SEL R0, RZ, 0xffffffff, !P0 ;  /* 0xffffffffff007807 */ /* 0x000fc60004000000 */
[----:B------:R-:W-:-:S04]  /*1910*/  @P1 SEL R0, RZ, 0xffffffff, !P2 ;  /* 0xffffffffff001807 */ /* 0x000fc80005000000 */
[----:B------:R-:W-:Y:S02]  /*1920*/  LOP3.LUT R0, R0, 0x1, RZ, 0xc0, !PT ;  /* 0x0000000100007812 */ /* 0x000fe400078ec0ff */
[----:B------:R-:W-:Y:S02]  /*1930*/  FSEL R22, R22, R24, P2 ;  /* 0x0000001816167208 */ /* 0x000fe40001000000 */
[----:B------:R-:W-:Y:S02]  /*1940*/  ISETP.NE.U32.AND P0, PT, R0, 0x1, PT ;  /* 0x000000010000780c */ /* 0x000fe40003f05070 */
[----:B------:R-:W-:Y:S02]  /*1950*/  FSEL R23, R23, R25, P2 ;  /* 0x0000001917177208 */ /* 0x000fe40001000000 */
[----:B------:R-:W-:Y:S02]  /*1960*/  FSEL R8, R10, R8, P1 ;  /* 0x000000080a087208 */ /* 0x000fe40000800000 */
[----:B------:R-:W-:-:S02]  /*1970*/  FSEL R9, R11, R9, P1 ;  /* 0x000000090b097208 */ /* 0x000fc40000800000 */
[----:B-----5:R-:W-:-:S05]  /*1980*/  DSETP.GT.AND P1, PT, R2, R22, PT ;  /* 0x000000160200722a */ /* 0x020fca0003f24000 */
[C-C-:B0-----:R-:W-:Y:S02]  /*1990*/  DSETP.LEU.AND P0, PT, R4.reuse, R8.reuse, !P0 ;  /* 0x000000080400722a */ /* 0x141fe4000470b000 */
[----:B------:R-:W-:-:S04]  /*19a0*/  DSETP.GT.AND P2, PT, R4, R8, PT ;  /* 0x000000080400722a */ /* 0x000fc80003f44000 */
[----:B------:R-:W-:-:S03]  /*19b0*/  SEL R0, RZ, 0xffffffff, !P0 ;  /* 0xffffffffff007807 */ /* 0x000fc60004000000 */
[----:B------:R-:W-:-:S04]  /*19c0*/  @P1 SEL R0, RZ, 0xffffffff, !P2 ;  /* 0xffffffffff001807 */ /* 0x000fc80005000000 */
[----:B------:R-:W-:Y:S02]  /*19d0*/  LOP3.LUT R0, R0, 0x1, RZ, 0xc0, !PT ;  /* 0x0000000100007812 */ /* 0x000fe400078ec0ff */
[----:B------:R-:W-:Y:S02]  /*19e0*/  FSEL R4, R4, R8, P2 ;  /* 0x0000000804047208 */ /* 0x000fe40001000000 */
[----:B------:R-:W-:Y:S02]  /*19f0*/  ISETP.NE.U32.AND P0, PT, R0, 0x1, PT ;  /* 0x000000010000780c */ /* 0x000fe40003f05070 */
[----:B------:R-:W-:Y:S02]  /*1a00*/  FSEL R5, R5, R9, P2 ;  /* 0x0000000905057208 */ /* 0x000fe40001000000 */
[----:B------:R-:W0:Y:S01]  /*1a10*/  LDS.128 R8, [UR4+0x830] ;  /* 0x00083004ff087984 */ /* 0x000e220008000c00 */
[----:B------:R-:W-:Y:S02]  /*1a20*/  FSEL R2, R2, R22, P1 ;  /* 0x0000001602027208 */ /* 0x000fe40000800000 */
[----:B------:R-:W-:Y:S01]  /*1a30*/  FSEL R3, R3, R23, P1 ;  /* 0x0000001703037208 */ /* 0x000fe20000800000 */
[----:B------:R-:W-:-:S05]  /*1a40*/  DSETP.GT.AND P1, PT, R6, R4, PT ;  /* 0x000000040600722a */ /* 0x000fca0003f24000 */
[C-C-:B------:R-:W-:Y:S02]  /*1a50*/  DSETP.LEU.AND P0, PT, R12.reuse, R2.reuse, !P0 ;  /* 0x000000020c00722a */ /* 0x140fe4000470b000 */
[----:B------:R-:W-:-:S04]  /*1a60*/  DSETP.GT.AND P2, PT, R12, R2, PT ;  /* 0x000000020c00722a */ /* 0x000fc80003f44000 */
        /* <DEDUP_REMOVED lines=8> */
[----:B------:R-:W-:-:S05]  /*1af0*/  DSETP.GT.AND P1, PT, R14, R2, PT ;  /* 0x000000020e00722a */ /* 0x000fca0003f24000 */
        /* <DEDUP_REMOVED lines=33> */
[----:B------:R-:W-:-:S04]  /*1d10*/  DSETP.GT.AND P1, PT, R6, R4, PT ;  /* 0x000000040600722a */ /* 0x000fc80003f24000 */
[C-C-:B------:R-:W-:Y:S02]  /*1d20*/  DSETP.GT.AND P2, PT, R20.reuse, R2.reuse, PT ;  /* 0x000000021400722a */ /* 0x140fe40003f44000 */
[----:B------:R-:W-:-:S06]  /*1d30*/  DSETP.LEU.AND P0, PT, R20, R2, !P0 ;  /* 0x000000021400722a */ /* 0x000fcc000470b000 */
[----:B------:R-:W-:Y:S02]  /*1d40*/  SEL R0, RZ, 0xffffffff, !P0 ;  /* 0xffffffffff007807 */ /* 0x000fe40004000000 */
[----:B------:R-:W-:-:S04]  /*1d50*/  @P1 SEL R0, RZ, 0xffffffff, !P2 ;  /* 0xffffffffff001807 */ /* 0x000fc80005000000 */
[----:B------:R-:W-:-:S04]  /*1d60*/  LOP3.LUT R0, R0, 0x1, RZ, 0xc0, !PT ;  /* 0x0000000100007812 */ /* 0x000fc800078ec0ff */
[----:B------:R-:W-:-:S13]  /*1d70*/  ISETP.NE.U32.AND P0, PT, R0, 0x1, PT ;  /* 0x000000010000780c */ /* 0x000fda0003f05070 */
[----:B------:R-:W-:Y:S05]  /*1d80*/  @P0 EXIT ;  /* 0x000000000000094d */ /* 0x000fea0003800000 */
[----:B------:R-:W0:Y:S01]  /*1d90*/  LDC.64 R2, c[0x0][0x3b0] ;  /* 0x0000ec00ff027b82 */ /* 0x000e220000000a00 */
[----:B------:R-:W-:-:S05]  /*1da0*/  IMAD.MOV.U32 R5, RZ, RZ, 0x1 ;  /* 0x00000001ff057424 */ /* 0x000fca00078e00ff */
[----:B0-----:R-:W-:Y:S01]  /*1db0*/  REDG.E.ADD.STRONG.GPU desc[UR6][R2.64], R5 ;  /* 0x000000050200798e */ /* 0x001fe2000c12e106 */
[----:B------:R-:W-:Y:S05]  /*1dc0*/  EXIT ;  /* 0x000000000000794d */ /* 0x000fea0003800000 */
        .weak           $__internal_0_$__cuda_sm20_dblrcp_rn_slowpath_v3
        .type           $__internal_0_$__cuda_sm20_dblrcp_rn_slowpath_v3,@function
        .size           $__internal_0_$__cuda_sm20_dblrcp_rn_slowpath_v3,(.L_x_79 - $__internal_0_$__cuda_sm20_dblrcp_rn_slowpath_v3)
$__internal_0_$__cuda_sm20_dblrcp_rn_slowpath_v3:
[----:B------:R-:W-:Y:S01]  /*1dd0*/  DSETP.GTU.AND P0, PT, |R8|, +INF , PT ;  /* 0x7ff000000800742a */ /* 0x000fe20003f0c200 */
[----:B------:R-:W-:-:S13]  /*1de0*/  BSSY.RECONVERGENT B2, `(.L_x_12) ;  /* 0x0000023000027945 */ /* 0x000fda0003800200 */
[----:B------:R-:W-:Y:S05]  /*1df0*/  @P0 BRA `(.L_x_13) ;  /* 0x00000000007c0947 */ /* 0x000fea0003800000 */
[----:B------:R-:W-:-:S05]  /*1e00*/  LOP3.LUT R5, R9, 0x7fffffff, RZ, 0xc0, !PT ;  /* 0x7fffffff09057812 */ /* 0x000fca00078ec0ff */
[----:B------:R-:W-:-:S05]  /*1e10*/  VIADD R7, R5, 0xffffffff ;  /* 0xffffffff05077836 */ /* 0x000fca0000000000 */
[----:B------:R-:W-:-:S13]  /*1e20*/  ISETP.GE.U32.AND P0, PT, R7, 0x7fefffff, PT ;  /* 0x7fefffff0700780c */ /* 0x000fda0003f06070 */
[----:B------:R-:W-:Y:S01]  /*1e30*/  @P0 LOP3.LUT R13, R9, 0x7ff00000, RZ, 0x3c, !PT ;  /* 0x7ff00000090d0812 */ /* 0x000fe200078e3cff */
[----:B------:R-:W-:Y:S01]  /*1e40*/  @P0 IMAD.MOV.U32 R12, RZ, RZ, RZ ;  /* 0x000000ffff0c0224 */ /* 0x000fe200078e00ff */
[----:B------:R-:W-:Y:S06]  /*1e50*/  @P0 BRA `(.L_x_14) ;  /* 0x00000000006c0947 */ /* 0x000fec0003800000 */
[----:B------:R-:W-:-:S13]  /*1e60*/  ISETP.GE.U32.AND P0, PT, R5, 0x1000001, PT ;  /* 0x010000010500780c */ /* 0x000fda0003f06070 */
[----:B------:R-:W-:Y:S05]  /*1e70*/  @!P0 BRA `(.L_x_15) ;  /* 0x0000000000348947 */ /* 0x000fea0003800000 */
[----:B------:R-:W-:Y:S02]  /*1e80*/  VIADD R13, R9, 0xc0200000 ;  /* 0xc0200000090d7836 */ /* 0x000fe40000000000 */
[----:B------:R-:W-:Y:S02]  /*1e90*/  IMAD.MOV.U32 R12, RZ, RZ, R8 ;  /* 0x000000ffff0c7224 */ /* 0x000fe400078e0008 */
[----:B------:R-:W0:Y:S04]  /*1ea0*/  MUFU.RCP64H R15, R13 ;  /* 0x0000000d000f7308 */ /* 0x000e280000001800 */
[----:B0-----:R-:W-:-:S08]  /*1eb0*/  DFMA R16, -R12, R14, 1 ;  /* 0x3ff000000c10742b */ /* 0x001fd0000000010e */
[----:B------:R-:W-:-:S08]  /*1ec0*/  DFMA R16, R16, R16, R16 ;  /* 0x000000101010722b */ /* 0x000fd00000000010 */
[----:B------:R-:W-:-:S08]  /*1ed0*/  DFMA R16, R14, R16, R14 ;  /* 0x000000100e10722b */ /* 0x000fd0000000000e */
[----:B------:R-:W-:-:S08]  /*1ee0*/  DFMA R14, -R12, R16, 1 ;  /* 0x3ff000000c0e742b */ /* 0x000fd00000000110 */
[----:B------:R-:W-:-:S08]  /*1ef0*/  DFMA R14, R16, R14, R16 ;  /* 0x0000000e100e722b */ /* 0x000fd00000000010 */
[----:B------:R-:W-:-:S08]  /*1f00*/  DMUL R14, R14, 2.2250738585072013831e-308 ;  /* 0x001000000e0e7828 */ /* 0x000fd00000000000 */
[----:B------:R-:W-:-:S08]  /*1f10*/  DFMA R8, -R8, R14, 1 ;  /* 0x3ff000000808742b */ /* 0x000fd0000000010e */
[----:B------:R-:W-:-:S08]  /*1f20*/  DFMA R8, R8, R8, R8 ;  /* 0x000000080808722b */ /* 0x000fd00000000008 */
[----:B------:R-:W-:Y:S01]  /*1f30*/  DFMA R12, R14, R8, R14 ;  /* 0x000000080e0c722b */ /* 0x000fe2000000000e */
[----:B------:R-:W-:Y:S10]  /*1f40*/  BRA `(.L_x_14) ;  /* 0x0000000000307947 */ /* 0x000ff40003800000 */
.L_x_15:
[----:B------:R-:W-:Y:S01]  /*1f50*/  DMUL R8, R8, 8.11296384146066816958e+31 ;  /* 0x4690000008087828 */ /* 0x000fe20000000000 */
[----:B------:R-:W-:-:S05]  /*1f60*/  IMAD.MOV.U32 R12, RZ, RZ, R14 ;  /* 0x000000ffff0c7224 */ /* 0x000fca00078e000e */
[----:B------:R-:W0:Y:S02]  /*1f70*/  MUFU.RCP64H R13, R9 ;  /* 0x00000009000d7308 */ /* 0x000e240000001800 */
[----:B0-----:R-:W-:-:S08]  /*1f80*/  DFMA R14, -R8, R12, 1 ;  /* 0x3ff00000080e742b */ /* 0x001fd0000000010c */
[----:B------:R-:W-:-:S08]  /*1f90*/  DFMA R14, R14, R14, R14 ;  /* 0x0000000e0e0e722b */ /* 0x000fd0000000000e */
[----:B------:R-:W-:-:S08]  /*1fa0*/  DFMA R14, R12, R14, R12 ;  /* 0x0000000e0c0e722b */ /* 0x000fd0000000000c */
[----:B------:R-:W-:-:S08]  /*1fb0*/  DFMA R12, -R8, R14, 1 ;  /* 0x3ff00000080c742b */ /* 0x000fd0000000010e */
[----:B------:R-:W-:-:S08]  /*1fc0*/  DFMA R12, R14, R12, R14 ;  /* 0x0000000c0e0c722b */ /* 0x000fd0000000000e */
[----:B------:R-:W-:Y:S01]  /*1fd0*/  DMUL R12, R12, 8.11296384146066816958e+31 ;  /* 0x469000000c0c7828 */ /* 0x000fe20000000000 */
[----:B------:R-:W-:Y:S10]  /*1fe0*/  BRA `(.L_x_14) ;  /* 0x0000000000087947 */ /* 0x000ff40003800000 */
.L_x_13:
[----:B------:R-:W-:Y:S01]  /*1ff0*/  LOP3.LUT R13, R9, 0x80000, RZ, 0xfc, !PT ;  /* 0x00080000090d7812 */ /* 0x000fe200078efcff */
[----:B------:R-:W-:-:S07]  /*2000*/  IMAD.MOV.U32 R12, RZ, RZ, R8 ;  /* 0x000000ffff0c7224 */ /* 0x000fce00078e0008 */
.L_x_14:
[----:B------:R-:W-:Y:S05]  /*2010*/  BSYNC.RECONVERGENT B2 ;  /* 0x0000000000027941 */ /* 0x000fea0003800200 */
.L_x_12:
[----:B------:R-:W-:-:S04]  /*2020*/  IMAD.MOV.U32 R11, RZ, RZ, 0x0 ;  /* 0x00000000ff0b7424 */ /* 0x000fc800078e00ff */
[----:B------:R-:W-:Y:S05]  /*2030*/  RET.REL.NODEC R10 `(_Z17test_image_kernelPKdS0_S0_S0_S0_S0_Pii) ;  /* 0xffffffdc0af07950 */ /* 0x000fea0003c3ffff */
.L_x_16:
[----:B------:R-:W-:-:S00]  /*2040*/  BRA `(.L_x_16) ;  /* 0xfffffffc00fc7947 */ /* 0x000fc0000383ffff */
[----:B------:R-:W-:-:S00]  /*2050*/  NOP ;  /* 0x0000000000007918 */ /* 0x000fc00000000000 */
        /* <DEDUP_REMOVED lines=10> */
.L_x_79:


//--------------------- .text._Z21zero_gradients_kernelPdi --------------------------
	.section	.text._Z21zero_gradients_kernelPdi,"ax",@progbits
	.align	128
        .global         _Z21zero_gradients_kernelPdi
        .type           _Z21zero_gradients_kernelPdi,@function
        .size           _Z21zero_gradients_kernelPdi,(.L_x_84 - _Z21zero_gradients_kernelPdi)
        .other          _Z21zero_gradients_kernelPdi,@"STO_CUDA_ENTRY STV_DEFAULT"
_Z21zero_gradients_kernelPdi:
.text._Z21zero_gradients_kernelPdi:
[----:B------:R-:W-:Y:S01]  /*0000*/  LDC R1, c[0x0][0x37c] ;  /* 0x0000df00ff017b82 */ /* 0x000fe20000000800 */
[----:B------:R-:W0:Y:S07]  /*0010*/  S2R R0, SR_TID.X ;  /* 0x0000000000007919 */ /* 0x000e2e0000002100 */
[----:B------:R-:W0:Y:S01]  /*0020*/  S2UR UR4, SR_CTAID.X ;  /* 0x00000000000479c3 */ /* 0x000e220000002500 */
[----:B------:R-:W1:Y:S07]  /*0030*/  LDCU UR5, c[0x0][0x388] ;  /* 0x00007100ff0577ac */ /* 0x000e6e0008000800 */
[----:B------:R-:W0:Y:S02]  /*0040*/  LDC R5, c[0x0][0x360] ;  /* 0x0000d800ff057b82 */ /* 0x000e240000000800 */
[----:B0-----:R-:W-:-:S05]  /*0050*/  IMAD R5, R5, UR4, R0 ;  /* 0x0000000405057c24 */ /* 0x001fca000f8e0200 */
[----:B-1----:R-:W-:-:S13]  /*0060*/  ISETP.GE.AND P0, PT, R5, UR5, PT ;  /* 0x0000000505007c0c */ /* 0x002fda000bf06270 */
[----:B------:R-:W-:Y:S05]  /*0070*/  @P0 EXIT ;  /* 0x000000000000094d */ /* 0x000fea0003800000 */
[----:B------:R-:W0:Y:S01]  /*0080*/  LDC.64 R2, c[0x0][0x380] ;  /* 0x0000e000ff027b82 */ /* 0x000e220000000a00 */
[----:B------:R-:W1:Y:S01]  /*0090*/  LDCU.64 UR4, c[0x0][0x358] ;  /* 0x00006b00ff0477ac */ /* 0x000e620008000a00 */
[----:B0-----:R-:W-:-:S05]  /*00a0*/  IMAD.WIDE R2, R5, 0x8, R2 ;  /* 0x0000000805027825 */ /* 0x001fca00078e0202 */
[----:B-1----:R-:W-:Y:S01]  /*00b0*/  STG.E.64 desc[UR4][R2.64], RZ ;  /* 0x000000ff02007986 */ /* 0x002fe2000c101b04 */
[----:B------:R-:W-:Y:S05]  /*00c0*/  EXIT ;  /* 0x000000000000794d */ /* 0x000fea0003800000 */
.L_x_17:
        /* <DEDUP_REMOVED lines=11> */
.L_x_84:


//--------------------- .text._Z18update_bias_kernelPdPKddii --------------------------
	.section	.text._Z18update_bias_kernelPdPKddii,"ax",@progbits
	.align	128
        .global         _Z18update_bias_kernelPdPKddii
        .type           _Z18update_bias_kernelPdPKddii,@function
        .size           _Z18update_bias_kernelPdPKddii,(.L_x_80 - _Z18update_bias_kernelPdPKddii)
        .other          _Z18update_bias_kernelPdPKddii,@"STO_CUDA_ENTRY STV_DEFAULT"
_Z18update_bias_kernelPdPKddii:
.text._Z18update_bias_kernelPdPKddii:
        /* <DEDUP_REMOVED lines=10> */
[----:B------:R-:W2:Y:S01]  /*00a0*/  LDCU UR6, c[0x0][0x398] ;  /* 0x00007300ff0677ac */ /* 0x000ea20008000800 */
[----:B0-----:R-:W-:-:S06]  /*00b0*/  IMAD.WIDE R6, R0, 0x8, R6 ;  /* 0x0000000800067825 */ /* 0x001fcc00078e0206 */
[----:B-1----:R-:W3:Y:S01]  /*00c0*/  LDG.E.64 R6, desc[UR4][R6.64] ;  /* 0x0000000406067981 */ /* 0x002ee2000c1e1b00 */
[----:B--2---:R-:W0:Y:S01]  /*00d0*/  I2F.F64 R4, UR6 ;  /* 0x0000000600047d12 */ /* 0x004e220008201c00 */
[----:B------:R-:W-:Y:S01]  /*00e0*/  IMAD.MOV.U32 R2, RZ, RZ, 0x1 ;  /* 0x00000001ff027424 */ /* 0x000fe200078e00ff */
[----:B------:R-:W-:Y:S06]  /*00f0*/  BSSY.RECONVERGENT B0, `(.L_x_18) ;  /* 0x0000010000007945 */ /* 0x000fec0003800200 */
[----:B0-----:R-:W0:Y:S02]  /*0100*/  MUFU.RCP64H R3, R5 ;  /* 0x0000000500037308 */ /* 0x001e240000001800 */
[----:B0-----:R-:W-:-:S08]  /*0110*/  DFMA R8, -R4, R2, 1 ;  /* 0x3ff000000408742b */ /* 0x001fd00000000102 */
[----:B------:R-:W-:-:S08]  /*0120*/  DFMA R8, R8, R8, R8 ;  /* 0x000000080808722b */ /* 0x000fd00000000008 */
[----:B------:R-:W-:-:S08]  /*0130*/  DFMA R8, R2, R8, R2 ;  /* 0x000000080208722b */ /* 0x000fd00000000002 */
[----:B------:R-:W-:-:S08]  /*0140*/  DFMA R2, -R4, R8, 1 ;  /* 0x3ff000000402742b */ /* 0x000fd00000000108 */
[----:B------:R-:W-:-:S08]  /*0150*/  DFMA R2, R8, R2, R8 ;  /* 0x000000020802722b */ /* 0x000fd00000000008 */
[----:B---3--:R-:W-:Y:S01]  /*0160*/  DMUL R8, R6, R2 ;  /* 0x0000000206087228 */ /* 0x008fe20000000000 */
[----:B------:R-:W-:-:S07]  /*0170*/  FSETP.GEU.AND P1, PT, |R7|, 6.5827683646048100446e-37, PT ;  /* 0x036000000700780b */ /* 0x000fce0003f2e200 */
[----:B------:R-:W-:-:S08]  /*0180*/  DFMA R10, -R4, R8, R6 ;  /* 0x00000008040a722b */ /* 0x000fd00000000106 */
[----:B------:R-:W-:-:S10]  /*0190*/  DFMA R2, R2, R10, R8 ;  /* 0x0000000a0202722b */ /* 0x000fd40000000008 */
[----:B------:R-:W-:-:S05]  /*01a0*/  FFMA R8, RZ, R5, R3 ;  /* 0x00000005ff087223 */ /* 0x000fca0000000003 */
[----:B------:R-:W-:-:S13]  /*01b0*/  FSETP.GT.AND P0, PT, |R8|, 1.469367938527859385e-39, PT ;  /* 0x001000000800780b */ /* 0x000fda0003f04200 */
[----:B------:R-:W-:Y:S05]  /*01c0*/  @P0 BRA P1, `(.L_x_19) ;  /* 0x0000000000080947 */ /* 0x000fea0000800000 */
[----:B------:R-:W-:-:S07]  /*01d0*/  MOV R10, 0x1f0 ;  /* 0x000001f0000a7802 */ /* 0x000fce0000000f00 */
[----:B------:R-:W-:Y:S05]  /*01e0*/  CALL.REL.NOINC `($__internal_1_$__cuda_sm20_div_rn_f64_full) ;  /* 0x0000000000207944 */ /* 0x000fea0003c00000 */
.L_x_19:
[----:B------:R-:W-:Y:S05]  /*01f0*/  BSYNC.RECONVERGENT B0 ;  /* 0x0000000000007941 */ /* 0x000fea0003800200 */
.L_x_18:
[----:B------:R-:W0:Y:S01]  /*0200*/  LDC.64 R4, c[0x0][0x380] ;  /* 0x0000e000ff047b82 */ /* 0x000e220000000a00 */
[----:B------:R-:W1:Y:S01]  /*0210*/  LDCU.64 UR6, c[0x0][0x390] ;  /* 0x00007200ff0677ac */ /* 0x000e620008000a00 */
[----:B0-----:R-:W-:-:S05]  /*0220*/  IMAD.WIDE R4, R0, 0x8, R4 ;  /* 0x0000000800047825 */ /* 0x001fca00078e0204 */
[----:B------:R-:W1:Y:S02]  /*0230*/  LDG.E.64 R6, desc[UR4][R4.64] ;  /* 0x0000000404067981 */ /* 0x000e64000c1e1b00 */
[----:B-1----:R-:W-:-:S07]  /*0240*/  DFMA R6, -R2, UR6, R6 ;  /* 0x0000000602067c2b */ /* 0x002fce0008000106 */
[----:B------:R-:W-:Y:S01]  /*0250*/  STG.E.64 desc[UR4][R4.64], R6 ;  /* 0x0000000604007986 */ /* 0x000fe2000c101b04 */
[----:B------:R-:W-:Y:S05]  /*0260*/  EXIT ;  /* 0x000000000000794d */ /* 0x000fea0003800000 */
        .weak           $__internal_1_$__cuda_sm20_div_rn_f64_full
        .type           $__internal_1_$__cuda_sm20_div_rn_f64_full,@function
        .size           $__internal_1_$__cuda_sm20_div_rn_f64_full,(.L_x_80 - $__internal_1_$__cuda_sm20_div_rn_f64_full)
$__internal_1_$__cuda_sm20_div_rn_f64_full:
[C---:B------:R-:W-:Y:S01]  /*0270*/  FSETP.GEU.AND P0, PT, |R5|.reuse, 1.469367938527859385e-39, PT ;  /* 0x001000000500780b */ /* 0x040fe20003f0e200 */
[----:B------:R-:W-:Y:S01]  /*0280*/  IMAD.MOV.U32 R16, RZ, RZ, 0x1 ;  /* 0x00000001ff107424 */ /* 0x000fe200078e00ff */
[----:B------:R-:W-:Y:S01]  /*0290*/  LOP3.LUT R2, R5, 0x800fffff, RZ, 0xc0, !PT ;  /* 0x800fffff05027812 */ /* 0x000fe200078ec0ff */
[----:B------:R-:W-:Y:S01]  /*02a0*/  BSSY.RECONVERGENT B1, `(.L_x_20) ;  /* 0x0000055000017945 */ /* 0x000fe20003800200 */
[C---:B------:R-:W-:Y:S02]  /*02b0*/  FSETP.GEU.AND P2, PT, |R7|.reuse, 1.469367938527859385e-39, PT ;  /* 0x001000000700780b */ /* 0x040fe40003f4e200 */
[----:B------:R-:W-:Y:S01]  /*02c0*/  LOP3.LUT R3, R2, 0x3ff00000, RZ, 0xfc, !PT ;  /* 0x3ff0000002037812 */ /* 0x000fe200078efcff */
[----:B------:R-:W-:Y:S01]  /*02d0*/  IMAD.MOV.U32 R2, RZ, RZ, R4 ;  /* 0x000000ffff027224 */ /* 0x000fe200078e0004 */
[----:B------:R-:W-:Y:S02]  /*02e0*/  LOP3.LUT R11, R7, 0x7ff00000, RZ, 0xc0, !PT ;  /* 0x7ff00000070b7812 */ /* 0x000fe400078ec0ff */
[----:B------:R-:W-:-:S03]  /*02f0*/  LOP3.LUT R14, R5, 0x7ff00000, RZ, 0xc0, !PT ;  /* 0x7ff00000050e7812 */ /* 0x000fc600078ec0ff */
[----:B------:R-:W-:Y:S01]  /*0300*/  @!P0 DMUL R2, R4, 8.98846567431157953865e+307 ;  /* 0x7fe0000004028828 */ /* 0x000fe20000000000 */
[----:B------:R-:W-:-:S03]  /*0310*/  ISETP.GE.U32.AND P1, PT, R11, R14, PT ;  /* 0x0000000e0b00720c */ /* 0x000fc60003f26070 */
[----:B------:R-:W-:Y:S01]  /*0320*/  @!P2 LOP3.LUT R12, R5, 0x7ff00000, RZ, 0xc0, !PT ;  /* 0x7ff00000050ca812 */ /* 0x000fe200078ec0ff */
[----:B------:R-:W-:Y:S01]  /*0330*/  @!P2 IMAD.MOV.U32 R18, RZ, RZ, RZ ;  /* 0x000000ffff12a224 */ /* 0x000fe200078e00ff */
[----:B------:R-:W0:Y:S02]  /*0340*/  MUFU.RCP64H R17, R3 ;  /* 0x0000000300117308 */ /* 0x000e240000001800 */
[----:B------:R-:W-:Y:S01]  /*0350*/  @!P2 ISETP.GE.U32.AND P3, PT, R11, R12, PT ;  /* 0x0000000c0b00a20c */ /* 0x000fe20003f66070 */
[----:B------:R-:W-:-:S05]  /*0360*/  IMAD.MOV.U32 R12, RZ, RZ, 0x1ca00000 ;  /* 0x1ca00000ff0c7424 */ /* 0x000fca00078e00ff */
[----:B------:R-:W-:-:S04]  /*0370*/  @!P2 SEL R13, R12, 0x63400000, !P3 ;  /* 0x634000000c0da807 */ /* 0x000fc80005800000 */
[----:B------:R-:W-:-:S04]  /*0380*/  @!P2 LOP3.LUT R13, R13, 0x80000000, R7, 0xf8, !PT ;  /* 0x800000000d0da812 */ /* 0x000fc800078ef807 */
[----:B------:R-:W-:Y:S01]  /*0390*/  @!P2 LOP3.LUT R19, R13, 0x100000, RZ, 0xfc, !PT ;  /* 0x001000000d13a812 */ /* 0x000fe200078efcff */
[----:B0-----:R-:W-:-:S08]  /*03a0*/  DFMA R8, R16, -R2, 1 ;  /* 0x3ff000001008742b */ /* 0x001fd00000000802 */
[----:B------:R-:W-:-:S08]  /*03b0*/  DFMA R8, R8, R8, R8 ;  /* 0x000000080808722b */ /* 0x000fd00000000008 */
[----:B------:R-:W-:Y:S01]  /*03c0*/  DFMA R16, R16, R8, R16 ;  /* 0x000000081010722b */ /* 0x000fe20000000010 */
[----:B------:R-:W-:Y:S01]  /*03d0*/  SEL R9, R12, 0x63400000, !P1 ;  /* 0x634000000c097807 */ /* 0x000fe20004800000 */
[----:B------:R-:W-:-:S03]  /*03e0*/  IMAD.MOV.U32 R8, RZ, RZ, R6 ;  /* 0x000000ffff087224 */ /* 0x000fc600078e0006 */
[----:B------:R-:W-:-:S03]  /*03f0*/  LOP3.LUT R9, R9, 0x800fffff, R7, 0xf8, !PT ;  /* 0x800fffff09097812 */ /* 0x000fc600078ef807 */
[----:B------:R-:W-:-:S03]  /*0400*/  DFMA R20, R16, -R2, 1 ;  /* 0x3ff000001014742b */ /* 0x000fc60000000802 */
[----:B------:R-:W-:-:S05]  /*0410*/  @!P2 DFMA R8, R8, 2, -R18 ;  /* 0x400000000808a82b */ /* 0x000fca0000000812 */
[----:B------:R-:W-:Y:S01]  /*0420*/  DFMA R16, R16, R20, R16 ;  /* 0x000000141010722b */ /* 0x000fe20000000010 */
[----:B------:R-:W-:Y:S02]  /*0430*/  IMAD.MOV.U32 R21, RZ, RZ, R11 ;  /* 0x000000ffff157224 */ /* 0x000fe400078e000b */
[----:B------:R-:W-:Y:S01]  /*0440*/  IMAD.MOV.U32 R20, RZ, RZ, R14 ;  /* 0x000000ffff147224 */ /* 0x000fe200078e000e */
[----:B------:R-:W-:Y:S02]  /*0450*/  @!P0 LOP3.LUT R20, R3, 0x7ff00000, RZ, 0xc0, !PT ;  /* 0x7ff0000003148812 */ /* 0x000fe400078ec0ff */
[----:B------:R-:W-:Y:S02]  /*0460*/  @!P2 LOP3.LUT R21, R9, 0x7ff00000, RZ, 0xc0, !PT ;  /* 0x7ff000000915a812 */ /* 0x000fe400078ec0ff */
[----:B------:R-:W-:Y:S01]  /*0470*/  DMUL R18, R16, R8 ;  /* 0x0000000810127228 */ /* 0x000fe20000000000 */
[----:B------:R-:W-:Y:S02]  /*0480*/  VIADD R22, R20, 0xffffffff ;  /* 0xffffffff14167836 */ /* 0x000fe40000000000 */
[----:B------:R-:W-:-:S05]  /*0490*/  VIADD R13, R21, 0xffffffff ;  /* 0xffffffff150d7836 */ /* 0x000fca0000000000 */
[----:B------:R-:W-:Y:S01]  /*04a0*/  DFMA R14, R18, -R2, R8 ;  /* 0x80000002120e722b */ /* 0x000fe20000000008 */
[----:B------:R-:W-:-:S04]  /*04b0*/  ISETP.GT.U32.AND P0, PT, R13, 0x7feffffe, PT ;  /* 0x7feffffe0d00780c */ /* 0x000fc80003f04070 */
[----:B------:R-:W-:-:S03]  /*04c0*/  ISETP.GT.U32.OR P0, PT, R22, 0x7feffffe, P0 ;  /* 0x7feffffe1600780c */ /* 0x000fc60000704470 */
[----:B------:R-:W-:-:S10]  /*04d0*/  DFMA R14, R16, R14, R18 ;  /* 0x0000000e100e722b */ /* 0x000fd40000000012 */
[----:B------:R-:W-:Y:S05]  /*04e0*/  @P0 BRA `(.L_x_21) ;  /* 0x00000000006c0947 */ /* 0x000fea0003800000 */
[----:B------:R-:W-:-:S04]  /*04f0*/  LOP3.LUT R16, R5, 0x7ff00000, RZ, 0xc0, !PT ;  /* 0x7ff0000005107812 */ /* 0x000fc800078ec0ff */
[CC--:B------:R-:W-:Y:S02]  /*0500*/  VIADDMNMX R6, R11.reuse, -R16.reuse, 0xb9600000, !PT ;  /* 0xb96000000b067446 */ /* 0x0c0fe40007800910 */
[----:B------:R-:W-:Y:S02]  /*0510*/  ISETP.GE.U32.AND P0, PT, R11, R16, PT ;  /* 0x000000100b00720c */ /* 0x000fe40003f06070 */
[----:B------:R-:W-:Y:S02]  /*0520*/  VIMNMX R6, PT, PT, R6, 0x46a00000, PT ;  /* 0x46a0000006067848 */ /* 0x000fe40003fe0100 */
[----:B------:R-:W-:-:S05]  /*0530*/  SEL R11, R12, 0x63400000, !P0 ;  /* 0x634000000c0b7807 */ /* 0x000fca0004000000 */
[----:B------:R-:W-:Y:S02]  /*0540*/  IMAD.IADD R11, R6, 0x1, -R11 ;  /* 0x00000001060b7824 */ /* 0x000fe400078e0a0b */
[----:B------:R-:W-:Y:S02]  /*0550*/  IMAD.MOV.U32 R6, RZ, RZ, RZ ;  /* 0x000000ffff067224 */ /* 0x000fe400078e00ff */
[----:B------:R-:W-:-:S06]  /*0560*/  VIADD R7, R11, 0x7fe00000 ;  /* 0x7fe000000b077836 */ /* 0x000fcc0000000000 */
[----:B------:R-:W-:-:S10]  /*0570*/  DMUL R12, R14, R6 ;  /* 0x000000060e0c7228 */ /* 0x000fd40000000000 */
[----:B------:R-:W-:-:S13]  /*0580*/  FSETP.GTU.AND P0, PT, |R13|, 1.469367938527859385e-39, PT ;  /* 0x001000000d00780b */ /* 0x000fda0003f0c200 */
[----:B------:R-:W-:Y:S05]  /*0590*/  @P0 BRA `(.L_x_22) ;  /* 0x0000000000940947 */ /* 0x000fea0003800000 */
[----:B------:R-:W-:Y:S01]  /*05a0*/  DFMA R2, R14, -R2, R8 ;  /* 0x800000020e02722b */ /* 0x000fe20000000008 */
[----:B------:R-:W-:-:S09]  /*05b0*/  IMAD.MOV.U32 R6, RZ, RZ, RZ ;  /* 0x000000ffff067224 */ /* 0x000fd200078e00ff */
[C---:B------:R-:W-:Y:S02]  /*05c0*/  FSETP.NEU.AND P0, PT, R3.reuse, RZ, PT ;  /* 0x000000ff0300720b */ /* 0x040fe40003f0d000 */
[----:B------:R-:W-:-:S04]  /*05d0*/  LOP3.LUT R5, R3, 0x80000000, R5, 0x48, !PT ;  /* 0x8000000003057812 */ /* 0x000fc800078e4805 */
[----:B------:R-:W-:-:S07]  /*05e0*/  LOP3.LUT R7, R5, R7, RZ, 0xfc, !PT ;  /* 0x0000000705077212 */ /* 0x000fce00078efcff */
[----:B------:R-:W-:Y:S05]  /*05f0*/  @!P0 BRA `(.L_x_22) ;  /* 0x00000000007c8947 */ /* 0x000fea0003800000 */
[----:B------:R-:W-:Y:S01]  /*0600*/  IMAD.MOV R3, RZ, RZ, -R11 ;  /* 0x000000ffff037224 */ /* 0x000fe200078e0a0b */
[----:B------:R-:W-:Y:S01]  /*0610*/  DMUL.RP R6, R14, R6 ;  /* 0x000000060e067228 */ /* 0x000fe20000008000 */
[----:B------:R-:W-:Y:S01]  /*0620*/  IMAD.MOV.U32 R2, RZ, RZ, RZ ;  /* 0x000000ffff027224 */ /* 0x000fe200078e00ff */
[----:B------:R-:W-:-:S05]  /*0630*/  IADD3 R11, PT, PT, -R11, -0x43300000, RZ ;  /* 0xbcd000000b0b7810 */ /* 0x000fca0007ffe1ff */
[----:B------:R-:W-:-:S03]  /*0640*/  DFMA R2, R12, -R2, R14 ;  /* 0x800000020c02722b */ /* 0x000fc6000000000e */
[----:B------:R-:W-:-:S07]  /*0650*/  LOP3.LUT R5, R7, R5, RZ, 0x3c, !PT ;  /* 0x0000000507057212 */ /* 0x000fce00078e3cff */
[----:B------:R-:W-:-:S04]  /*0660*/  FSETP.NEU.AND P0, PT, |R3|, R11, PT ;  /* 0x0000000b0300720b */ /* 0x000fc80003f0d200 */
[----:B------:R-:W-:Y:S02]  /*0670*/  FSEL R12, R6, R12, !P0 ;  /* 0x0000000c060c7208 */ /* 0x000fe40004000000 */
[----:B------:R-:W-:Y:S01]  /*0680*/  FSEL R13, R5, R13, !P0 ;  /* 0x0000000d050d7208 */ /* 0x000fe20004000000 */
[----:B------:R-:W-:Y:S06]  /*0690*/  BRA `(.L_x_22) ;  /* 0x0000000000547947 */ /* 0x000fec0003800000 */
.L_x_21:
[----:B------:R-:W-:-:S14]  /*06a0*/  DSETP.NAN.AND P0, PT, R6, R6, PT ;  /* 0x000000060600722a */ /* 0x000fdc0003f08000 */
[----:B------:R-:W-:Y:S05]  /*06b0*/  @P0 BRA `(.L_x_23) ;  /* 0x0000000000440947 */ /* 0x000fea0003800000 */
[----:B------:R-:W-:-:S14]  /*06c0*/  DSETP.NAN.AND P0, PT, R4, R4, PT ;  /* 0x000000040400722a */ /* 0x000fdc0003f08000 */
[----:B------:R-:W-:Y:S05]  /*06d0*/  @P0 BRA `(.L_x_24) ;  /* 0x0000000000300947 */ /* 0x000fea0003800000 */
[----:B------:R-:W-:Y:S01]  /*06e0*/  ISETP.NE.AND P0, PT, R21, R20, PT ;  /* 0x000000141500720c */ /* 0x000fe20003f05270 */
[----:B------:R-:W-:Y:S02]  /*06f0*/  IMAD.MOV.U32 R12, RZ, RZ, 0x0 ;  /* 0x00000000ff0c7424 */ /* 0x000fe400078e00ff */
[----:B------:R-:W-:-:S10]  /*0700*/  IMAD.MOV.U32 R13, RZ, RZ, -0x80000 ;  /* 0xfff80000ff0d7424 */ /* 0x000fd400078e00ff */
[----:B------:R-:W-:Y:S05]  /*0710*/  @!P0 BRA `(.L_x_22) ;  /* 0x0000000000348947 */ /* 0x000fea0003800000 */
[----:B------:R-:W-:Y:S02]  /*0720*/  ISETP.NE.AND P0, PT, R21, 0x7ff00000, PT ;  /* 0x7ff000001500780c */ /* 0x000fe40003f05270 */
[----:B------:R-:W-:Y:S02]  /*0730*/  LOP3.LUT R13, R7, 0x80000000, R5, 0x48, !PT ;  /* 0x80000000070d7812 */ /* 0x000fe400078e4805 */
[----:B------:R-:W-:-:S13]  /*0740*/  ISETP.EQ.OR P0, PT, R20, RZ, !P0 ;  /* 0x000000ff1400720c */ /* 0x000fda0004702670 */
[----:B------:R-:W-:Y:S01]  /*0750*/  @P0 LOP3.LUT R2, R13, 0x7ff00000, RZ, 0xfc, !PT ;  /* 0x7ff000000d020812 */ /* 0x000fe200078efcff */
[----:B------:R-:W-:Y:S02]  /*0760*/  @!P0 IMAD.MOV.U32 R12, RZ, RZ, RZ ;  /* 0x000000ffff0c8224 */ /* 0x000fe400078e00ff */
[----:B------:R-:W-:Y:S02]  /*0770*/  @P0 IMAD.MOV.U32 R12, RZ, RZ, RZ ;  /* 0x000000ffff0c0224 */ /* 0x000fe400078e00ff */
[----:B------:R-:W-:Y:S01]  /*0780*/  @P0 IMAD.MOV.U32 R13, RZ, RZ, R2 ;  /* 0x000000ffff0d0224 */ /* 0x000fe200078e0002 */
[----:B------:R-:W-:Y:S06]  /*0790*/  BRA `(.L_x_22) ;  /* 0x0000000000147947 */ /* 0x000fec0003800000 */
.L_x_24:
[----:B------:R-:W-:Y:S01]  /*07a0*/  LOP3.LUT R13, R5, 0x80000, RZ, 0xfc, !PT ;  /* 0x00080000050d7812 */ /* 0x000fe200078efcff */
[----:B------:R-:W-:Y:S01]  /*07b0*/  IMAD.MOV.U32 R12, RZ, RZ, R4 ;  /* 0x000000ffff0c7224 */ /* 0x000fe200078e0004 */
[----:B------:R-:W-:Y:S06]  /*07c0*/  BRA `(.L_x_22) ;  /* 0x0000000000087947 */ /* 0x000fec0003800000 */
.L_x_23:
[----:B------:R-:W-:Y:S01]  /*07d0*/  LOP3.LUT R13, R7, 0x80000, RZ, 0xfc, !PT ;  /* 0x00080000070d7812 */ /* 0x000fe200078efcff */
[----:B------:R-:W-:-:S07]  /*07e0*/  IMAD.MOV.U32 R12, RZ, RZ, R6 ;  /* 0x000000ffff0c7224 */ /* 0x000fce00078e0006 */
.L_x_22:
[----:B------:R-:W-:Y:S05]  /*07f0*/  BSYNC.RECONVERGENT B1 ;  /* 0x0000000000017941 */ /* 0x000fea0003800200 */
.L_x_20:
[----:B------:R-:W-:Y:S02]  /*0800*/  IMAD.MOV.U32 R11, RZ, RZ, 0x0 ;  /* 0x00000000ff0b7424 */ /* 0x000fe400078e00ff */
[----:B------:R-:W-:Y:S02]  /*0810*/  IMAD.MOV.U32 R2, RZ, RZ, R12 ;  /* 0x000000ffff027224 */ /* 0x000fe400078e000c */
[----:B------:R-:W-:Y:S01]  /*0820*/  IMAD.MOV.U32 R3, RZ, RZ, R13 ;  /* 0x000000ffff037224 */ /* 0x000fe200078e000d */
[----:B------:R-:W-:Y:S06]  /*0830*/  RET.REL.NODEC R10 `(_Z18update_bias_kernelPdPKddii) ;  /* 0xfffffff40af07950 */ /* 0x000fec0003c3ffff */
.L_x_25:
        /* <DEDUP_REMOVED lines=12> */
.L_x_80:


//--------------------- .text._Z21update_weights_kernelPdS_S_S_PKdS1_S1_S1_di --------------------------
	.section	.text._Z21update_weights_kernelPdS_S_S_PKdS1_S1_S1_di,"ax",@progbits
	.align	128
        .global         _Z21update_weights_kernelPdS_S_S_PKdS1_S1_S1_di
        .type           _Z21update_weights_kernelPdS_S_S_PKdS1_S1_S1_di,@function
        .size           _Z21update_weights_kernelPdS_S_S_PKdS1_S1_S1_di,(.L_x_81 - _Z21update_weights_kernelPdS_S_S_PKdS1_S1_S1_di)
        .other          _Z21update_weights_kernelPdS_S_S_PKdS1_S1_S1_di,@"STO_CUDA_ENTRY STV_DEFAULT"
_Z21update_weights_kernelPdS_S_S_PKdS1_S1_S1_di:
.text._Z21update_weights_kernelPdS_S_S_PKdS1_S1_S1_di:
[----:B------:R-:W-:Y:S01]  /*0000*/  LDC R1, c[0x0][0x37c] ;  /* 0x0000df00ff017b82 */ /* 0x000fe20000000800 */
[----:B------:R-:W0:Y:S07]  /*0010*/  S2R R3, SR_TID.X ;  /* 0x0000000000037919 */ /* 0x000e2e0000002100 */
[----:B------:R-:W0:Y:S08]  /*0020*/  S2UR UR4, SR_CTAID.X ;  /* 0x00000000000479c3 */ /* 0x000e300000002500 */
[----:B------:R-:W0:Y:S02]  /*0030*/  LDC R8, c[0x0][0x360] ;  /* 0x0000d800ff087b82 */ /* 0x000e240000000800 */
[----:B0-----:R-:W-:-:S05]  /*0040*/  IMAD R8, R8, UR4, R3 ;  /* 0x0000000408087c24 */ /* 0x001fca000f8e0203 */
[----:B------:R-:W-:-:S13]  /*0050*/  ISETP.GT.AND P0, PT, R8, 0x30fff, PT ;  /* 0x00030fff0800780c */ /* 0x000fda0003f04270 */
[----:B------:R-:W-:Y:S05]  /*0060*/  @P0 EXIT ;  /* 0x000000000000094d */ /* 0x000fea0003800000 */
[----:B------:R-:W0:Y:S01]  /*0070*/  LDC.64 R4, c[0x0][0x3a0] ;  /* 0x0000e800ff047b82 */ /* 0x000e220000000a00 */
[----:B------:R-:W1:Y:S01]  /*0080*/  LDCU.64 UR4, c[0x0][0x358] ;  /* 0x00006b00ff0477ac */ /* 0x000e620008000a00 */
[----:B------:R-:W2:Y:S01]  /*0090*/  LDCU UR6, c[0x0][0x3c8] ;  /* 0x00007900ff0677ac */ /* 0x000ea20008000800 */
[----:B0-----:R-:W-:-:S05]  /*00a0*/  IMAD.WIDE R4, R8, 0x8, R4 ;  /* 0x0000000808047825 */ /* 0x001fca00078e0204 */
[----:B-1----:R-:W3:Y:S01]  /*00b0*/  LDG.E.64 R2, desc[UR4][R4.64] ;  /* 0x0000000404027981 */ /* 0x002ee2000c1e1b00 */
[----:B--2---:R-:W0:Y:S01]  /*00c0*/  I2F.F64 R6, UR6 ;  /* 0x0000000600067d12 */ /* 0x004e220008201c00 */
[----:B------:R-:W-:Y:S01]  /*00d0*/  IMAD.MOV.U32 R10, RZ, RZ, 0x1 ;  /* 0x00000001ff0a7424 */ /* 0x000fe200078e00ff */
[----:B------:R-:W3:Y:S01]  /*00e0*/  LDCU.64 UR6, c[0x0][0x3c0] ;  /* 0x00007800ff0677ac */ /* 0x000ee20008000a00 */
[----:B------:R-:W-:Y:S05]  /*00f0*/  BSSY.RECONVERGENT B0, `(.L_x_26) ;  /* 0x0000017000007945 */ /* 0x000fea0003800200 */
[----:B0-----:R-:W0:Y:S02]  /*0100*/  MUFU.RCP64H R11, R7 ;  /* 0x00000007000b7308 */ /* 0x001e240000001800 */
[----:B0-----:R-:W-:-:S08]  /*0110*/  DFMA R12, -R6, R10, 1 ;  /* 0x3ff00000060c742b */ /* 0x001fd0000000010a */
[----:B------:R-:W-:-:S08]  /*0120*/  DFMA R12, R12, R12, R12 ;  /* 0x0000000c0c0c722b */ /* 0x000fd0000000000c */
[----:B------:R-:W-:-:S08]  /*0130*/  DFMA R12, R10, R12, R10 ;  /* 0x0000000c0a0c722b */ /* 0x000fd0000000000a */
[----:B------:R-:W-:-:S08]  /*0140*/  DFMA R10, -R6, R12, 1 ;  /* 0x3ff00000060a742b */ /* 0x000fd0000000010c */
[----:B------:R-:W-:Y:S02]  /*0150*/  DFMA R10, R12, R10, R12 ;  /* 0x0000000a0c0a722b */ /* 0x000fe4000000000c */
[----:B---3--:R-:W-:-:S08]  /*0160*/  DMUL R2, R2, UR6 ;  /* 0x0000000602027c28 */ /* 0x008fd00008000000 */
[----:B------:R-:W-:Y:S02]  /*0170*/  DMUL R12, R2, R10 ;  /* 0x0000000a020c7228 */ /* 0x000fe40000000000 */
[----:B------:R-:W-:-:S06]  /*0180*/  FSETP.GEU.AND P1, PT, |R3|, 6.5827683646048100446e-37, PT ;  /* 0x036000000300780b */ /* 0x000fcc0003f2e200 */
[----:B------:R-:W-:-:S08]  /*0190*/  DFMA R14, -R6, R12, R2 ;  /* 0x0000000c060e722b */ /* 0x000fd00000000102 */
[----:B------:R-:W-:-:S10]  /*01a0*/  DFMA R10, R10, R14, R12 ;  /* 0x0000000e0a0a722b */ /* 0x000fd4000000000c */
[----:B------:R-:W-:-:S05]  /*01b0*/  FFMA R0, RZ, R7, R11 ;  /* 0x00000007ff007223 */ /* 0x000fca000000000b */
[----:B------:R-:W-:-:S13]  /*01c0*/  FSETP.GT.AND P0, PT, |R0|, 1.469367938527859385e-39, PT ;  /* 0x001000000000780b */ /* 0x000fda0003f04200 */
[----:B------:R-:W-:Y:S05]  /*01d0*/  @P0 BRA P1, `(.L_x_27) ;  /* 0x0000000000200947 */ /* 0x000fea0000800000 */
[----:B------:R-:W-:Y:S01]  /*01e0*/  IMAD.MOV.U32 R16, RZ, RZ, R2 ;  /* 0x000000ffff107224 */ /* 0x000fe200078e0002 */
[----:B------:R-:W-:Y:S01]  /*01f0*/  MOV R0, 0x240 ;  /* 0x0000024000007802 */ /* 0x000fe20000000f00 */
[----:B------:R-:W-:Y:S02]  /*0200*/  IMAD.MOV.U32 R17, RZ, RZ, R3 ;  /* 0x000000ffff117224 */ /* 0x000fe400078e0003 */
[----:B------:R-:W-:Y:S02]  /*0210*/  IMAD.MOV.U32 R14, RZ, RZ, R6 ;  /* 0x000000ffff0e7224 */ /* 0x000fe400078e0006 */
[----:B------:R-:W-:-:S07]  /*0220*/  IMAD.MOV.U32 R15, RZ, RZ, R7 ;  /* 0x000000ffff0f7224 */ /* 0x000fce00078e0007 */
[----:B------:R-:W-:Y:S05]  /*0230*/  CALL.REL.NOINC `($__internal_2_$__cuda_sm20_div_rn_f64_full) ;  /* 0x0000000000947944 */ /* 0x000fea0003c00000 */
[----:B------:R-:W-:Y:S02]  /*0240*/  IMAD.MOV.U32 R10, RZ, RZ, R18 ;  /* 0x000000ffff0a7224 */ /* 0x000fe400078e0012 */
[----:B------:R-:W-:-:S07]  /*0250*/  IMAD.MOV.U32 R11, RZ, RZ, R19 ;  /* 0x000000ffff0b7224 */ /* 0x000fce00078e0013 */
.L_x_27:
[----:B------:R-:W-:Y:S05]  /*0260*/  BSYNC.RECONVERGENT B0 ;  /* 0x0000000000007941 */ /* 0x000fea0003800200 */
.L_x_26:
[----:B------:R-:W0:Y:S02]  /*0270*/  LDC.64 R2, c[0x0][0x380] ;  /* 0x0000e000ff027b82 */ /* 0x000e240000000a00 */
[----:B0-----:R-:W-:-:S05]  /*0280*/  IMAD.WIDE R8, R8, 0x8, R2 ;  /* 0x0000000808087825 */ /* 0x001fca00078e0202 */
[----:B------:R-:W2:Y:S02]  /*0290*/  LDG.E.64 R2, desc[UR4][R8.64] ;  /* 0x0000000408027981 */ /* 0x000ea4000c1e1b00 */
[----:B--2---:R-:W-:-:S07]  /*02a0*/  DADD R10, R2, -R10 ;  /* 0x00000000020a7229 */ /* 0x004fce000000080a */
[----:B------:R0:W-:Y:S04]  /*02b0*/  STG.E.64 desc[UR4][R8.64], R10 ;  /* 0x0000000a08007986 */ /* 0x0001e8000c101b04 */
[----:B------:R-:W2:Y:S01]  /*02c0*/  LDG.E.64 R4, desc[UR4][R4.64] ;  /* 0x0000000404047981 */ /* 0x000ea2000c1e1b00 */
[----:B------:R-:W1:Y:S01]  /*02d0*/  MUFU.RCP64H R3, R7 ;  /* 0x0000000700037308 */ /* 0x000e620000001800 */
[----:B------:R-:W-:Y:S01]  /*02e0*/  IMAD.MOV.U32 R2, RZ, RZ, 0x1 ;  /* 0x00000001ff027424 */ /* 0x000fe200078e00ff */
[----:B------:R-:W-:Y:S05]  /*02f0*/  BSSY.RECONVERGENT B0, `(.L_x_28) ;  /* 0x0000015000007945 */ /* 0x000fea0003800200 */
[----:B-1----:R-:W-:-:S08]  /*0300*/  DFMA R12, -R6, R2, 1 ;  /* 0x3ff00000060c742b */ /* 0x002fd00000000102 */
[----:B------:R-:W-:-:S08]  /*0310*/  DFMA R12, R12, R12, R12 ;  /* 0x0000000c0c0c722b */ /* 0x000fd0000000000c */
[----:B------:R-:W-:-:S08]  /*0320*/  DFMA R12, R2, R12, R2 ;  /* 0x0000000c020c722b */ /* 0x000fd00000000002 */
[----:B------:R-:W-:-:S08]  /*0330*/  DFMA R2, -R6, R12, 1 ;  /* 0x3ff000000602742b */ /* 0x000fd0000000010c */
[----:B------:R-:W-:-:S08]  /*0340*/  DFMA R14, R12, R2, R12 ;  /* 0x000000020c0e722b */ /* 0x000fd0000000000c */
[----:B--2---:R-:W-:Y:S01]  /*0350*/  DMUL R2, R14, R4 ;  /* 0x000000040e027228 */ /* 0x004fe20000000000 */
[----:B------:R-:W-:-:S07]  /*0360*/  FSETP.GEU.AND P1, PT, |R5|, 6.5827683646048100446e-37, PT ;  /* 0x036000000500780b */ /* 0x000fce0003f2e200 */
[----:B------:R-:W-:-:S08]  /*0370*/  DFMA R12, -R6, R2, R4 ;  /* 0x00000002060c722b */ /* 0x000fd00000000104 */
[----:B------:R-:W-:-:S10]  /*0380*/  DFMA R2, R14, R12, R2 ;  /* 0x0000000c0e02722b */ /* 0x000fd40000000002 */
[----:B------:R-:W-:-:S05]  /*0390*/  FFMA R0, RZ, R7, R3 ;  /* 0x00000007ff007223 */ /* 0x000fca0000000003 */
[----:B------:R-:W-:-:S13]  /*03a0*/  FSETP.GT.AND P0, PT, |R0|, 1.469367938527859385e-39, PT ;  /* 0x001000000000780b */ /* 0x000fda0003f04200 */
[----:B0-----:R-:W-:Y:S05]  /*03b0*/  @P0 BRA P1, `(.L_x_29) ;  /* 0x0000000000200947 */ /* 0x001fea0000800000 */
        /* <DEDUP_REMOVED lines=8> */
.L_x_29:
[----:B------:R-:W-:Y:S05]  /*0440*/  BSYNC.RECONVERGENT B0 ;  /* 0x0000000000007941 */ /* 0x000fea0003800200 */
.L_x_28:
[----:B------:R-:W0:Y:S02]  /*0450*/  LDCU.64 UR6, c[0x0][0x3c0] ;  /* 0x00007800ff0677ac */ /* 0x000e240008000a00 */
[----:B0-----:R-:W-:-:S07]  /*0460*/  DFMA R2, -R2, UR6, R10 ;  /* 0x0000000602027c2b */ /* 0x001fce000800010a */
[----:B------:R-:W-:Y:S01]  /*0470*/  STG.E.64 desc[UR4][R8.64], R2 ;  /* 0x0000000208007986 */ /* 0x000fe2000c101b04 */
[----:B------:R-:W-:Y:S05]  /*0480*/  EXIT ;  /* 0x000000000000794d */ /* 0x000fea0003800000 */
        .weak           $__internal_2_$__cuda_sm20_div_rn_f64_full
        .type           $__internal_2_$__cuda_sm20_div_rn_f64_full,@function
        .size           $__internal_2_$__cuda_sm20_div_rn_f64_full,(.L_x_81 - $__internal_2_$__cuda_sm20_div_rn_f64_full)
$__internal_2_$__cuda_sm20_div_rn_f64_full:
[C---:B------:R-:W-:Y:S01]  /*0490*/  FSETP.GEU.AND P0, PT, |R15|.reuse, 1.469367938527859385e-39, PT ;  /* 0x001000000f00780b */ /* 0x040fe20003f0e200 */
[----:B------:R-:W-:Y:S01]  /*04a0*/  IMAD.MOV.U32 R18, RZ, RZ, 0x1 ;  /* 0x00000001ff127424 */ /* 0x000fe200078e00ff */
[----:B------:R-:W-:Y:S01]  /*04b0*/  LOP3.LUT R12, R15, 0x800fffff, RZ, 0xc0, !PT ;  /* 0x800fffff0f0c7812 */ /* 0x000fe200078ec0ff */
[----:B------:R-:W-:Y:S01]  /*04c0*/  IMAD.MOV.U32 R25, RZ, RZ, 0x1ca00000 ;  /* 0x1ca00000ff197424 */ /* 0x000fe200078e00ff */
[C---:B------:R-:W-:Y:S01]  /*04d0*/  FSETP.GEU.AND P2, PT, |R17|.reuse, 1.469367938527859385e-39, PT ;  /* 0x001000001100780b */ /* 0x040fe20003f4e200 */
[----:B------:R-:W-:Y:S01]  /*04e0*/  BSSY.RECONVERGENT B1, `(.L_x_30) ;  /* 0x0000052000017945 */ /* 0x000fe20003800200 */
[----:B------:R-:W-:Y:S01]  /*04f0*/  LOP3.LUT R13, R12, 0x3ff00000, RZ, 0xfc, !PT ;  /* 0x3ff000000c0d7812 */ /* 0x000fe200078efcff */
[----:B------:R-:W-:Y:S01]  /*0500*/  IMAD.MOV.U32 R12, RZ, RZ, R14 ;  /* 0x000000ffff0c7224 */ /* 0x000fe200078e000e */
[----:B------:R-:W-:Y:S02]  /*0510*/  LOP3.LUT R24, R17, 0x7ff00000, RZ, 0xc0, !PT ;  /* 0x7ff0000011187812 */ /* 0x000fe400078ec0ff */
[----:B------:R-:W-:-:S03]  /*0520*/  LOP3.LUT R27, R15, 0x7ff00000, RZ, 0xc0, !PT ;  /* 0x7ff000000f1b7812 */ /* 0x000fc600078ec0ff */
[----:B------:R-:W-:Y:S01]  /*0530*/  @!P0 DMUL R12, R14, 8.98846567431157953865e+307 ;  /* 0x7fe000000e0c8828 */ /* 0x000fe20000000000 */
[C---:B------:R-:W-:Y:S01]  /*0540*/  ISETP.GE.U32.AND P1, PT, R24.reuse, R27, PT ;  /* 0x0000001b1800720c */ /* 0x040fe20003f26070 */
[----:B------:R-:W-:Y:S02]  /*0550*/  IMAD.MOV.U32 R26, RZ, RZ, R24 ;  /* 0x000000ffff1a7224 */ /* 0x000fe400078e0018 */
[----:B------:R-:W-:Y:S02]  /*0560*/  @!P2 LOP3.LUT R21, R15, 0x7ff00000, RZ, 0xc0, !PT ;  /* 0x7ff000000f15a812 */ /* 0x000fe400078ec0ff */
[----:B------:R-:W0:Y:S02]  /*0570*/  MUFU.RCP64H R19, R13 ;  /* 0x0000000d00137308 */ /* 0x000e240000001800 */
[----:B------:R-:W-:Y:S02]  /*0580*/  @!P2 ISETP.GE.U32.AND P3, PT, R24, R21, PT ;  /* 0x000000151800a20c */ /* 0x000fe40003f66070 */
[----:B------:R-:W-:-:S02]  /*0590*/  @!P0 LOP3.LUT R27, R13, 0x7ff00000, RZ, 0xc0, !PT ;  /* 0x7ff000000d1b8812 */ /* 0x000fc400078ec0ff */
[----:B------:R-:W-:-:S04]  /*05a0*/  @!P2 SEL R21, R25, 0x63400000, !P3 ;  /* 0x634000001915a807 */ /* 0x000fc80005800000 */
[----:B------:R-:W-:-:S04]  /*05b0*/  @!P2 LOP3.LUT R22, R21, 0x80000000, R17, 0xf8, !PT ;  /* 0x800000001516a812 */ /* 0x000fc800078ef811 */
[----:B------:R-:W-:Y:S01]  /*05c0*/  @!P2 LOP3.LUT R23, R22, 0x100000, RZ, 0xfc, !PT ;  /* 0x001000001617a812 */ /* 0x000fe200078efcff */
[----:B------:R-:W-:Y:S01]  /*05d0*/  @!P2 IMAD.MOV.U32 R22, RZ, RZ, RZ ;  /* 0x000000ffff16a224 */ /* 0x000fe200078e00ff */
        /* <DEDUP_REMOVED lines=8> */
[----:B------:R-:W-:-:S05]  /*0660*/  DFMA R20, R18, R20, R18 ;  /* 0x000000141214722b */ /* 0x000fca0000000012 */
[----:B------:R-:W-:-:S03]  /*0670*/  @!P2 LOP3.LUT R26, R3, 0x7ff00000, RZ, 0xc0, !PT ;  /* 0x7ff00000031aa812 */ /* 0x000fc600078ec0ff */
[----:B------:R-:W-:Y:S02]  /*0680*/  DMUL R18, R20, R2 ;  /* 0x0000000214127228 */ /* 0x000fe40000000000 */
[----:B------:R-:W-:-:S05]  /*0690*/  VIADD R28, R26, 0xffffffff ;  /* 0xffffffff1a1c7836 */ /* 0x000fca0000000000 */
[----:B------:R-:W-:Y:S01]  /*06a0*/  ISETP.GT.U32.AND P0, PT, R28, 0x7feffffe, PT ;  /* 0x7feffffe1c00780c */ /* 0x000fe20003f04070 */
[----:B------:R-:W-:Y:S01]  /*06b0*/  VIADD R28, R27, 0xffffffff ;  /* 0xffffffff1b1c7836 */ /* 0x000fe20000000000 */
[----:B------:R-:W-:-:S04]  /*06c0*/  DFMA R22, R18, -R12, R2 ;  /* 0x8000000c1216722b */ /* 0x000fc80000000002 */
[----:B------:R-:W-:-:S04]  /*06d0*/  ISETP.GT.U32.OR P0, PT, R28, 0x7feffffe, P0 ;  /* 0x7feffffe1c00780c */ /* 0x000fc80000704470 */
[----:B------:R-:W-:-:S09]  /*06e0*/  DFMA R22, R20, R22, R18 ;  /* 0x000000161416722b */ /* 0x000fd20000000012 */
[----:B------:R-:W-:Y:S05]  /*06f0*/  @P0 BRA `(.L_x_31) ;  /* 0x00000000006c0947 */ /* 0x000fea0003800000 */
[----:B------:R-:W-:Y:S01]  /*0700*/  LOP3.LUT R17, R15, 0x7ff00000, RZ, 0xc0, !PT ;  /* 0x7ff000000f117812 */ /* 0x000fe200078ec0ff */
[----:B------:R-:W-:-:S03]  /*0710*/  IMAD.MOV.U32 R20, RZ, RZ, RZ ;  /* 0x000000ffff147224 */ /* 0x000fc600078e00ff */
[CC--:B------:R-:W-:Y:S02]  /*0720*/  VIADDMNMX R16, R24.reuse, -R17.reuse, 0xb9600000, !PT ;  /* 0xb960000018107446 */ /* 0x0c0fe40007800911 */
[----:B------:R-:W-:Y:S02]  /*0730*/  ISETP.GE.U32.AND P0, PT, R24, R17, PT ;  /* 0x000000111800720c */ /* 0x000fe40003f06070 */
[----:B------:R-:W-:Y:S02]  /*0740*/  VIMNMX R16, PT, PT, R16, 0x46a00000, PT ;  /* 0x46a0000010107848 */ /* 0x000fe40003fe0100 */
[----:B------:R-:W-:-:S05]  /*0750*/  SEL R25, R25, 0x63400000, !P0 ;  /* 0x6340000019197807 */ /* 0x000fca0004000000 */
[----:B------:R-:W-:-:S04]  /*0760*/  IMAD.IADD R16, R16, 0x1, -R25 ;  /* 0x0000000110107824 */ /* 0x000fc800078e0a19 */
        /* <DEDUP_REMOVED lines=12> */
[----:B------:R-:W-:-:S06]  /*0830*/  IMAD.MOV.U32 R2, RZ, RZ, RZ ;  /* 0x000000ffff027224 */ /* 0x000fcc00078e00ff */
[----:B------:R-:W-:-:S03]  /*0840*/  DFMA R2, R18, -R2, R22 ;  /* 0x800000021202722b */ /* 0x000fc60000000016 */
[----:B------:R-:W-:-:S03]  /*0850*/  LOP3.LUT R15, R21, R15, RZ, 0x3c, !PT ;  /* 0x0000000f150f7212 */ /* 0x000fc600078e3cff */
[----:B------:R-:W-:-:S04]  /*0860*/  IADD3 R2, PT, PT, -R16, -0x43300000, RZ ;  /* 0xbcd0000010027810 */ /* 0x000fc80007ffe1ff */
[----:B------:R-:W-:-:S04]  /*0870*/  FSETP.NEU.AND P0, PT, |R3|, R2, PT ;  /* 0x000000020300720b */ /* 0x000fc80003f0d200 */
[----:B------:R-:W-:Y:S02]  /*0880*/  FSEL R18, R20, R18, !P0 ;  /* 0x0000001214127208 */ /* 0x000fe40004000000 */
[----:B------:R-:W-:Y:S01]  /*0890*/  FSEL R19, R15, R19, !P0 ;  /* 0x000000130f137208 */ /* 0x000fe20004000000 */
[----:B------:R-:W-:Y:S06]  /*08a0*/  BRA `(.L_x_32) ;  /* 0x0000000000547947 */ /* 0x000fec0003800000 */
.L_x_31:
        /* <DEDUP_REMOVED lines=16> */
.L_x_34:
[----:B------:R-:W-:Y:S01]  /*09b0*/  LOP3.LUT R19, R15, 0x80000, RZ, 0xfc, !PT ;  /* 0x000800000f137812 */ /* 0x000fe200078efcff */
[----:B------:R-:W-:Y:S01]  /*09c0*/  IMAD.MOV.U32 R18, RZ, RZ, R14 ;  /* 0x000000ffff127224 */ /* 0x000fe200078e000e */
[----:B------:R-:W-:Y:S06]  /*09d0*/  BRA `(.L_x_32) ;  /* 0x0000000000087947 */ /* 0x000fec0003800000 */
.L_x_33:
[----:B------:R-:W-:Y:S01]  /*09e0*/  LOP3.LUT R19, R17, 0x80000, RZ, 0xfc, !PT ;  /* 0x0008000011137812 */ /* 0x000fe200078efcff */
[----:B------:R-:W-:-:S07]  /*09f0*/  IMAD.MOV.U32 R18, RZ, RZ, R16 ;  /* 0x000000ffff127224 */ /* 0x000fce00078e0010 */
.L_x_32:
[----:B------:R-:W-:Y:S05]  /*0a00*/  BSYNC.RECONVERGENT B1 ;  /* 0x0000000000017941 */ /* 0x000fea0003800200 */
.L_x_30:
[----:B------:R-:W-:Y:S02]  /*0a10*/  IMAD.MOV.U32 R2, RZ, RZ, R0 ;  /* 0x000000ffff027224 */ /* 0x000fe400078e0000 */
[----:B------:R-:W-:-:S04]  /*0a20*/  IMAD.MOV.U32 R3, RZ, RZ, 0x0 ;  /* 0x00000000ff037424 */ /* 0x000fc800078e00ff */
[----:B------:R-:W-:Y:S05]  /*0a30*/  RET.REL.NODEC R2 `(_Z21update_weights_kernelPdS_S_S_PKdS1_S1_S1_di) ;  /* 0xfffffff402707950 */ /* 0x000fea0003c3ffff */
.L_x_35:
        /* <DEDUP_REMOVED lines=12> */
.L_x_81:


//--------------------- .text._Z18train_image_kernelPKdS0_S0_S0_S0_S0_PdS1_S1_S1_Pi --------------------------
	.section	.text._Z18train_image_kernelPKdS0_S0_S0_S0_S0_PdS1_S1_S1_Pi,"ax",@progbits
	.align	128
        .global         _Z18train_image_kernelPKdS0_S0_S0_S0_S0_PdS1_S1_S1_Pi
        .type           _Z18train_image_kernelPKdS0_S0_S0_S0_S0_PdS1_S1_S1_Pi,@function
        .size           _Z18train_image_kernelPKdS0_S0_S0_S0_S0_PdS1_S1_S1_Pi,(.L_x_82 - _Z18train_image_kernelPKdS0_S0_S0_S0_S0_PdS1_S1_S1_Pi)
        .other          _Z18train_image_kernelPKdS0_S0_S0_S0_S0_PdS1_S1_S1_Pi,@"STO_CUDA_ENTRY STV_DEFAULT"
_Z18train_image_kernelPKdS0_S0_S0_S0_S0_PdS1_S1_S1_Pi:
.text._Z18train_image_kernelPKdS0_S0_S0_S0_S0_PdS1_S1_S1_Pi:
[----:B------:R-:W-:Y:S01]  /*0000*/  LDC R1, c[0x0][0x37c] ;  /* 0x0000df00ff017b82 */ /* 0x000fe20000000800 */
[----:B------:R-:W0:Y:S02]  /*0010*/  S2R R0, SR_CTAID.X ;  /* 0x0000000000007919 */ /* 0x000e240000002500 */
[----:B0-----:R-:W-:-:S13]  /*0020*/  ISETP.GT.U32.AND P0, PT, R0, 0x1f3f, PT ;  /* 0x00001f3f0000780c */ /* 0x001fda0003f04070 */
        /* <DEDUP_REMOVED lines=8> */
.L_x_39:
[----:B------:R-:W1:Y:S02]  /*00b0*/  LDC.64 R32, c[0x0][0x398] ;  /* 0x0000e600ff207b82 */ /* 0x000e640000000a00 */
[----:B-1----:R-:W-:-:S06]  /*00c0*/  IMAD.WIDE.U32 R32, R28, 0x8, R32 ;  /* 0x000000081c207825 */ /* 0x002fcc00078e0020 */
[----:B------:R-:W5:Y:S01]  /*00d0*/  LDG.E.64 R32, desc[UR6][R32.64] ;  /* 0x0000000620207981 */ /* 0x000f62000c1e1b00 */
[----:B------:R-:W-:-:S07]  /*00e0*/  IMAD.MOV.U32 R29, RZ, RZ, RZ ;  /* 0x000000ffff1d7224 */ /* 0x000fce00078e00ff */
.L_x_38:
        /* <DEDUP_REMOVED lines=13> */
[----:B------:R-:W4:Y:S04]  /*01c0*/  LDG.E.64 R18, desc[UR6][R4.64+0x1800] ;  /* 0x0018000604127981 */ /* 0x000f28000c1e1b00 */
        /* <DEDUP_REMOVED lines=13> */
[----:B------:R-:W-:-:S03]  /*02a0*/  DFMA R32, R16, R18, R32 ;  /* 0x000000121020722b */ /* 0x000fc60000000020 */
[----:B------:R-:W4:Y:S04]  /*02b0*/  LDG.E.64 R18, desc[UR6][R10.64+0x40] ;  /* 0x000040060a127981 */ /* 0x000f28000c1e1b00 */
[----:B------:R-:W4:Y:S01]  /*02c0*/  LDG.E.64 R16, desc[UR6][R4.64+0x4000] ;  /* 0x0040000604107981 */ /* 0x000f22000c1e1b00 */
[----:B------:R-:W-:-:S03]  /*02d0*/  DFMA R32, R12, R14, R32 ;  /* 0x0000000e0c20722b */ /* 0x000fc60000000020 */
        /* <DEDUP_REMOVED lines=17> */
[----:B------:R-:W-:-:S05]  /*03f0*/  VIADD R29, R29, 0x10 ;  /* 0x000000101d1d7836 */ /* 0x000fca0000000000 */
[----:B------:R-:W-:Y:S01]  /*0400*/  ISETP.NE.AND P0, PT, R29, 0x310, PT ;  /* 0x000003101d00780c */ /* 0x000fe20003f05270 */
[----:B---3--:R-:W-:-:S08]  /*0410*/  DFMA R6, R6, R8, R12 ;  /* 0x000000080606722b */ /* 0x008fd0000000000c */
[----:B--2---:R-:W-:-:S08]  /*0420*/  DFMA R6, R24, R26, R6 ;  /* 0x0000001a1806722b */ /* 0x004fd00000000006 */
[----:B----4-:R-:W-:-:S08]  /*0430*/  DFMA R6, R20, R22, R6 ;  /* 0x000000161406722b */ /* 0x010fd00000000006 */
[----:B------:R-:W-:-:S08]  /*0440*/  DFMA R6, R16, R18, R6 ;  /* 0x000000121006722b */ /* 0x000fd00000000006 */
[----:B------:R-:W-:-:S08]  /*0450*/  DFMA R6, R14, R30, R6 ;  /* 0x0000001e0e06722b */ /* 0x000fd00000000006 */
        /* <DEDUP_REMOVED lines=17> */
.L_x_37:
[----:B------:R-:W-:Y:S05]  /*0570*/  BSYNC.RECONVERGENT B0 ;  /* 0x0000000000007941 */ /* 0x000fea0003800200 */
.L_x_36:
[----:B------:R-:W-:Y:S01]  /*0580*/  BAR.SYNC.DEFER_BLOCKING 0x0 ;  /* 0x0000000000007b1d */ /* 0x000fe20000010000 */
[----:B------:R-:W-:-:S05]  /*0590*/  ISETP.GT.U32.AND P0, PT, R2, 0x9, PT ;  /* 0x000000090200780c */ /* 0x000fca0003f04070 */
[----:B------:R-:W-:Y:S08]  /*05a0*/  BSSY.RECONVERGENT B0, `(.L_x_40) ;  /* 0x000010a000007945 */ /* 0x000ff00003800200 */
[----:B------:R-:W-:Y:S05]  /*05b0*/  @P0 BRA `(.L_x_41) ;  /* 0x0000001000200947 */ /* 0x000fea0003800000 */
[----:B------:R-:W0:Y:S01]  /*05c0*/  S2R R6, SR_CgaCtaId ;  /* 0x0000000000067919 */ /* 0x000e220000008800 */
[----:B------:R-:W1:Y:S01]  /*05d0*/  LDC R3, c[0x0][0x360] ;  /* 0x0000d800ff037b82 */ /* 0x000e620000000800 */
[----:B------:R-:W-:Y:S01]  /*05e0*/  MOV R5, 0x400 ;  /* 0x0000040000057802 */ /* 0x000fe20000000f00 */
[----:B------:R-:W-:-:S03]  /*05f0*/  IMAD.MOV.U32 R4, RZ, RZ, R2 ;  /* 0x000000ffff047224 */ /* 0x000fc600078e0002 */
[----:B0-----:R-:W-:-:S07]  /*0600*/  LEA R5, R6, R5, 0x18 ;  /* 0x0000000506057211 */ /* 0x001fce00078ec0ff */
.L_x_47:
[----:B------:R-:W0:Y:S02]  /*0610*/  LDC.64 R40, c[0x0][0x3a8] ;  /* 0x0000ea00ff287b82 */ /* 0x000e240000000a00 */
[----:B0-----:R-:W-:-:S06]  /*0620*/  IMAD.WIDE.U32 R40, R4, 0x8, R40 ;  /* 0x0000000804287825 */ /* 0x001fcc00078e0028 */
[----:B------:R-:W5:Y:S01]  /*0630*/  LDG.E.64 R40, desc[UR6][R40.64] ;  /* 0x0000000628287981 */ /* 0x000f62000c1e1b00 */
[----:B------:R-:W-:-:S07]  /*0640*/  IMAD.MOV.U32 R6, RZ, RZ, RZ ;  /* 0x000000ffff067224 */ /* 0x000fce00078e00ff */
.L_x_42:
[----:B------:R-:W0:Y:S01]  /*0650*/  LDC.64 R14, c[0x0][0x3a0] ;  /* 0x0000e800ff0e7b82 */ /* 0x000e220000000a00 */
[----:B------:R-:W-:-:S04]  /*0660*/  IMAD R12, R6, 0xa, R4 ;  /* 0x0000000a060c7824 */ /* 0x000fc800078e0204 */
[----:B0-----:R-:W-:-:S05]  /*0670*/  IMAD.WIDE.U32 R34, R12, 0x8, R14 ;  /* 0x000000080c227825 */ /* 0x001fca00078e000e */
[----:B------:R-:W2:Y:S04]  /*0680*/  LDG.E.64 R16, desc[UR6][R34.64] ;  /* 0x0000000622107981 */ /* 0x000ea8000c1e1b00 */
[----:B------:R-:W3:Y:S04]  /*0690*/  LDG.E.64 R30, desc[UR6][R34.64+0x50] ;  /* 0x00005006221e7981 */ /* 0x000ee8000c1e1b00 */
[----:B------:R-:W4:Y:S04]  /*06a0*/  LDG.E.64 R26, desc[UR6][R34.64+0xa0] ;  /* 0x0000a006221a7981 */ /* 0x000f28000c1e1b00 */
[----:B------:R-:W4:Y:S04]  /*06b0*/  LDG.E.64 R28, desc[UR6][R34.64+0xf0] ;  /* 0x0000f006221c7981 */ /* 0x000f28000c1e1b00 */
[----:B------:R-:W4:Y:S04]  /*06c0*/  LDG.E.64 R24, desc[UR6][R34.64+0x140] ;  /* 0x0001400622187981 */ /* 0x000f28000c1e1b00 */
[----:B------:R-:W4:Y:S04]  /*06d0*/  LDG.E.64 R22, desc[UR6][R34.64+0x190] ;  /* 0x0001900622167981 */ /* 0x000f28000c1e1b00 */
[----:B------:R-:W4:Y:S01]  /*06e0*/  LDG.E.64 R20, desc[UR6][R34.64+0x1e0] ;  /* 0x0001e00622147981 */ /* 0x000f22000c1e1b00 */
[----:B------:R-:W-:-:S03]  /*06f0*/  IMAD R7, R6, 0x8, R5 ;  /* 0x0000000806077824 */ /* 0x000fc600078e0205 */
[----:B------:R-:W4:Y:S04]  /*0700*/  LDG.E.64 R18, desc[UR6][R34.64+0x230] ;  /* 0x0002300622127981 */ /* 0x000f28000c1e1b00 */
[----:B------:R-:W2:Y:S04]  /*0710*/  LDS.128 R8, [R7] ;  /* 0x0000000007087984 */ /* 0x000ea80000000c00 */
[----:B------:R-:W4:Y:S01]  /*0720*/  LDG.E.64 R32, desc[UR6][R34.64+0x2d0] ;  /* 0x0002d00622207981 */ /* 0x000f22000c1e1b00 */
[----:B--2--5:R-:W-:-:S03]  /*0730*/  DFMA R8, R8, R16, R40 ;  /* 0x000000100808722b */ /* 0x024fc60000000028 */
[----:B------:R-:W2:Y:S05]  /*0740*/  LDG.E.64 R16, desc[UR6][R34.64+0x280] ;  /* 0x0002800622107981 */ /* 0x000eaa000c1e1b00 */
[----:B---3--:R-:W-:Y:S02]  /*0750*/  DFMA R30, R10, R30, R8 ;  /* 0x0000001e0a1e722b */ /* 0x008fe40000000008 */
[----:B------:R-:W4:Y:S06]  /*0760*/  LDS.128 R8, [R7+0x10] ;  /* 0x0000100007087984 */ /* 0x000f2c0000000c00 */
[----:B----4-:R-:W-:Y:S01]  /*0770*/  DFMA R8, R8, R26, R30 ;  /* 0x0000001a0808722b */ /* 0x010fe2000000001e */
[----:B------:R-:W3:Y:S04]  /*0780*/  LDG.E.64 R26, desc[UR6][R34.64+0x320] ;  /* 0x00032006221a7981 */ /* 0x000ee8000c1e1b00 */
[----:B------:R-:W4:Y:S03]  /*0790*/  LDG.E.64 R30, desc[UR6][R34.64+0x370] ;  /* 0x00037006221e7981 */ /* 0x000f26000c1e1b00 */
[----:B------:R-:W-:-:S02]  /*07a0*/  DFMA R28, R10, R28, R8 ;  /* 0x0000001c0a1c722b */ /* 0x000fc40000000008 */
[----:B------:R-:W0:Y:S06]  /*07b0*/  LDS.128 R8, [R7+0x20] ;  /* 0x0000200007087984 */ /* 0x000e2c0000000c00 */
[----:B0-----:R-:W-:Y:S02]  /*07c0*/  DFMA R8, R8, R24, R28 ;  /* 0x000000180808722b */ /* 0x001fe4000000001c */
[----:B------:R-:W4:Y:S04]  /*07d0*/  LDG.E.64 R28, desc[UR6][R34.64+0x3c0] ;  /* 0x0003c006221c7981 */ /* 0x000f28000c1e1b00 */
[----:B------:R-:W4:Y:S02]  /*07e0*/  LDG.E.64 R24, desc[UR6][R34.64+0x410] ;  /* 0x0004100622187981 */ /* 0x000f24000c1e1b00 */
[----:B------:R-:W-:-:S02]  /*07f0*/  DFMA R22, R10, R22, R8 ;  /* 0x000000160a16722b */ /* 0x000fc40000000008 */
[----:B------:R-:W0:Y:S06]  /*0800*/  LDS.128 R8, [R7+0x30] ;  /* 0x0000300007087984 */ /* 0x000e2c0000000c00 */
[----:B0-----:R-:W-:Y:S01]  /*0810*/  DFMA R8, R8, R20, R22 ;  /* 0x000000140808722b */ /* 0x001fe20000000016 */
[----:B------:R-:W4:Y:S04]  /*0820*/  LDG.E.64 R20, desc[UR6][R34.64+0x460] ;  /* 0x0004600622147981 */ /* 0x000f28000c1e1b00 */
[----:B------:R0:W4:Y:S03]  /*0830*/  LDG.E.64 R22, desc[UR6][R34.64+0x4b0] ;  /* 0x0004b00622167981 */ /* 0x000126000c1e1b00 */
[----:B------:R-:W-:-:S02]  /*0840*/  DFMA R18, R10, R18, R8 ;  /* 0x000000120a12722b */ /* 0x000fc40000000008 */
[----:B------:R-:W2:Y:S01]  /*0850*/  LDS.128 R8, [R7+0x40] ;  /* 0x0000400007087984 */ /* 0x000ea20000000c00 */
[----:B------:R-:W-:-:S05]  /*0860*/  IADD3 R13, PT, PT, R12, 0xa0, RZ ;  /* 0x000000a00c0d7810 */ /* 0x000fca0007ffe0ff */
[----:B--2---:R-:W-:Y:S01]  /*0870*/  DFMA R8, R8, R16, R18 ;  /* 0x000000100808722b */ /* 0x004fe20000000012 */
[----:B------:R-:W-:-:S05]  /*0880*/  IMAD.WIDE.U32 R18, R13, 0x8, R14 ;  /* 0x000000080d127825 */ /* 0x000fca00078e000e */
[----:B------:R-:W2:Y:S02]  /*0890*/  LDG.E.64 R16, desc[UR6][R18.64] ;  /* 0x0000000612107981 */ /* 0x000ea4000c1e1b00 */
[----:B------:R-:W-:Y:S02]  /*08a0*/  DFMA R36, R10, R32, R8 ;  /* 0x000000200a24722b */ /* 0x000fe40000000008 */
[----:B------:R-:W2:Y:S04]  /*08b0*/  LDG.E.64 R32, desc[UR6][R18.64+0x50] ;  /* 0x0000500612207981 */ /* 0x000ea8000c1e1b00 */
[----:B------:R-:W3:Y:S02]  /*08c0*/  LDS.128 R8, [R7+0x50] ;  /* 0x0000500007087984 */ /* 0x000ee40000000c00 */
[----:B---3--:R-:W-:-:S02]  /*08d0*/  DFMA R36, R8, R26, R36 ;  /* 0x0000001a0824722b */ /* 0x008fc40000000024 */
[----:B------:R-:W3:Y:S06]  /*08e0*/  LDG.E.64 R26, desc[UR6][R18.64+0xa0] ;  /* 0x0000a006121a7981 */ /* 0x000eec000c1e1b00 */
[----:B----4-:R-:W-:Y:S01]  /*08f0*/  DFMA R36, R10, R30, R36 ;  /* 0x0000001e0a24722b */ /* 0x010fe20000000024 */
[----:B------:R-:W4:Y:S04]  /*0900*/  LDS.128 R8, [R7+0x60] ;  /* 0x0000600007087984 */ /* 0x000f280000000c00 */
[----:B------:R-:W3:Y:S03]  /*0910*/  LDG.E.64 R30, desc[UR6][R18.64+0xf0] ;  /* 0x0000f006121e7981 */ /* 0x000ee6000c1e1b00 */
[----:B----4-:R-:W-:Y:S01]  /*0920*/  DFMA R8, R8, R28, R36 ;  /* 0x0000001c0808722b */ /* 0x010fe20000000024 */
[----:B------:R-:W4:Y:S07]  /*0930*/  LDG.E.64 R28, desc[UR6][R18.64+0x140] ;  /* 0x00014006121c7981 */ /* 0x000f2e000c1e1b00 */
[----:B0-----:R-:W-:-:S02]  /*0940*/  DFMA R34, R10, R24, R8 ;  /* 0x000000180a22722b */ /* 0x001fc40000000008 */
[----:B------:R-:W0:Y:S04]  /*0950*/  LDS.128 R8, [R7+0x70] ;  /* 0x0000700007087984 */ /* 0x000e280000000c00 */
[----:B------:R-:W4:Y:S02]  /*0960*/  LDG.E.64 R24, desc[UR6][R18.64+0x190] ;  /* 0x0001900612187981 */ /* 0x000f24000c1e1b00 */
[----:B0-----:R-:W-:Y:S02]  /*0970*/  DFMA R34, R8, R20, R34 ;  /* 0x000000140822722b */ /* 0x001fe40000000022 */
[----:B------:R-:W4:Y:S06]  /*0980*/  LDG.E.64 R20, desc[UR6][R18.64+0x1e0] ;  /* 0x0001e00612147981 */ /* 0x000f2c000c1e1b00 */
[----:B------:R-:W-:Y:S01]  /*0990*/  DFMA R34, R10, R22, R34 ;  /* 0x000000160a22722b */ /* 0x000fe20000000022 */
[----:B------:R-:W4:Y:S04]  /*09a0*/  LDG.E.64 R22, desc[UR6][R18.64+0x230] ;  /* 0x0002300612167981 */ /* 0x000f28000c1e1b00 */
[----:B------:R-:W2:Y:S03]  /*09b0*/  LDS.128 R8, [R7+0x80] ;  /* 0x0000800007087984 */ /* 0x000ea60000000c00 */
[----:B--2---:R-:W-:Y:S01]  /*09c0*/  DFMA R34, R8, R16, R34 ;  /* 0x000000100822722b */ /* 0x004fe20000000022 */
[----:B------:R-:W2:Y:S07]  /*09d0*/  LDG.E.64 R16, desc[UR6][R18.64+0x280] ;  /* 0x0002800612107981 */ /* 0x000eae000c1e1b00 */
[----:B------:R-:W-:Y:S01]  /*09e0*/  DFMA R34, R10, R32, R34 ;  /* 0x000000200a22722b */ /* 0x000fe20000000022 */
[----:B------:R-:W2:Y:S04]  /*09f0*/  LDG.E.64 R32, desc[UR6][R18.64+0x2d0] ;  /* 0x0002d00612207981 */ /* 0x000ea8000c1e1b00 */
[----:B------:R-:W3:Y:S03]  /*0a00*/  LDS.128 R8, [R7+0x90] ;  /* 0x0000900007087984 */ /* 0x000ee60000000c00 */
[----:B---3--:R-:W-:Y:S01]  /*0a10*/  DFMA R34, R8, R26, R34 ;  /* 0x0000001a0822722b */ /* 0x008fe20000000022 */
[----:B------:R-:W3:Y:S07]  /*0a20*/  LDG.E.64 R26, desc[UR6][R18.64+0x320] ;  /* 0x00032006121a7981 */ /* 0x000eee000c1e1b00 */
[----:B------:R-:W-:Y:S01]  /*0a30*/  DFMA R34, R10, R30, R34 ;  /* 0x0000001e0a22722b */ /* 0x000fe20000000022 */
[----:B------:R-:W4:Y:S04]  /*0a40*/  LDS.128 R8, [R7+0xa0] ;  /* 0x0000a00007087984 */ /* 0x000f280000000c00 */
[----:B------:R-:W3:Y:S03]  /*0a50*/  LDG.E.64 R30, desc[UR6][R18.64+0x370] ;  /* 0x00037006121e7981 */ /* 0x000ee6000c1e1b00 */
[----:B----4-:R-:W-:Y:S01]  /*0a60*/  DFMA R8, R8, R28, R34 ;  /* 0x0000001c0808722b */ /* 0x010fe20000000022 */
[----:B------:R-:W4:Y:S04]  /*0a70*/  LDG.E.64 R28, desc[UR6][R18.64+0x3c0] ;  /* 0x0003c006121c7981 */ /* 0x000f28000c1e1b00 */
[----:B------:R-:W4:Y:S03]  /*0a80*/  LDG.E.64 R34, desc[UR6][R18.64+0x410] ;  /* 0x0004100612227981 */ /* 0x000f26000c1e1b00 */
[----:B------:R-:W-:-:S02]  /*0a90*/  DFMA R24, R10, R24, R8 ;  /* 0x000000180a18722b */ /* 0x000fc40000000008 */
[----:B------:R-:W0:Y:S06]  /*0aa0*/  LDS.128 R8, [R7+0xb0] ;  /* 0x0000b00007087984 */ /* 0x000e2c0000000c00 */
[----:B0-----:R-:W-:Y:S01]  /*0ab0*/  DFMA R8, R8, R20, R24 ;  /* 0x000000140808722b */ /* 0x001fe20000000018 */
[----:B------:R-:W4:Y:S04]  /*0ac0*/  LDG.E.64 R20, desc[UR6][R18.64+0x460] ;  /* 0x0004600612147981 */ /* 0x000f28000c1e1b00 */
[----:B------:R-:W4:Y:S03]  /*0ad0*/  LDG.E.64 R24, desc[UR6][R18.64+0x4b0] ;  /* 0x0004b00612187981 */ /* 0x000f26000c1e1b00 */
[----:B------:R-:W-:-:S02]  /*0ae0*/  DFMA R22, R10, R22, R8 ;  /* 0x000000160a16722b */ /* 0x000fc40000000008 */
[----:B------:R-:W2:Y:S01]  /*0af0*/  LDS.128 R8, [R7+0xc0] ;  /* 0x0000c00007087984 */ /* 0x000ea20000000c00 */
[----:B------:R-:W-:-:S05]  /*0b00*/  VIADD R13, R12, 0x140 ;  /* 0x000001400c0d7836 */ /* 0x000fca0000000000 */
[----:B--2---:R-:W-:Y:S01]  /*0b10*/  DFMA R8, R8, R16, R22 ;  /* 0x000000100808722b */ /* 0x004fe20000000016 */
[----:B------:R-:W-:-:S05]  /*0b20*/  IMAD.WIDE.U32 R16, R13, 0x8, R14 ;  /* 0x000000080d107825 */ /* 0x000fca00078e000e */
[----:B------:R-:W2:Y:S02]  /*0b30*/  LDG.E.64 R22, desc[UR6][R16.64] ;  /* 0x0000000610167981 */ /* 0x000ea4000c1e1b00 */
[----:B------:R-:W-:Y:S02]  /*0b40*/  DFMA R36, R10, R32, R8 ;  /* 0x000000200a24722b */ /* 0x000fe40000000008 */
[----:B------:R-:W2:Y:S04]  /*0b50*/  LDG.E.64 R32, desc[UR6][R16.64+0x50] ;  /* 0x0000500610207981 */ /* 0x000ea8000c1e1b00 */
[----:B------:R-:W3:Y:S04]  /*0b60*/  LDS.128 R8, [R7+0xd0] ;  /* 0x0000d00007087984 */ /* 0x000ee80000000c00 */
[----:B------:R-:W2:Y:S01]  /*0b70*/  LDG.E.64 R18, desc[UR6][R16.64+0x190] ;  /* 0x0001900610127981 */ /* 0x000ea2000c1e1b00 */
[----:B---3--:R-:W-:-:S03]  /*0b80*/  DFMA R36, R8, R26, R36 ;  /* 0x0000001a0824722b */ /* 0x008fc60000000024 */
[----:B------:R-:W3:Y:S05]  /*0b90*/  LDG.E.64 R26, desc[UR6][R16.64+0xa0] ;  /* 0x0000a006101a7981 */ /* 0x000eea000c1e1b00 */
        /* <DEDUP_REMOVED lines=9> */
[----:B------:R-:W4:Y:S07]  /*0c30*/  LDG.E.64 R20, desc[UR6][R16.64+0x230] ;  /* 0x0002300610147981 */ /* 0x000f2e000c1e1b00 */
[----:B------:R-:W-:Y:S01]  /*0c40*/  DFMA R34, R10, R24, R34 ;  /* 0x000000180a22722b */ /* 0x000fe20000000022 */
[----:B------:R-:W2:Y:S04]  /*0c50*/  LDS.128 R8, [R7+0x100] ;  /* 0x0001000007087984 */ /* 0x000ea80000000c00 */
[----:B------:R-:W4:Y:S03]  /*0c60*/  LDG.E.64 R24, desc[UR6][R16.64+0x1e0] ;  /* 0x0001e00610187981 */ /* 0x000f26000c1e1b00 */
[----:B--2---:R-:W-:Y:S01]  /*0c70*/  DFMA R8, R8, R22, R34 ;  /* 0x000000160808722b */ /* 0x004fe20000000022 */
[----:B------:R-:W2:Y:S04]  /*0c80*/  LDG.E.64 R22, desc[UR6][R16.64+0x2d0] ;  /* 0x0002d00610167981 */ /* 0x000ea8000c1e1b00 */
[----:B------:R-:W2:Y:S03]  /*0c90*/  LDG.E.64 R34, desc[UR6][R16.64+0x370] ;  /* 0x0003700610227981 */ /* 0x000ea6000c1e1b00 */
[----:B------:R-:W-:-:S02]  /*0ca0*/  DFMA R32, R10, R32, R8 ;  /* 0x000000200a20722b */ /* 0x000fc40000000008 */
[----:B------:R-:W3:Y:S06]  /*0cb0*/  LDS.128 R8, [R7+0x110] ;  /* 0x0001100007087984 */ /* 0x000eec0000000c00 */
[----:B---3--:R-:W-:Y:S01]  /*0cc0*/  DFMA R8, R8, R26, R32 ;  /* 0x0000001a0808722b */ /* 0x008fe20000000020 */
[----:B------:R-:W3:Y:S04]  /*0cd0*/  LDG.E.64 R26, desc[UR6][R16.64+0x320] ;  /* 0x00032006101a7981 */ /* 0x000ee8000c1e1b00 */
[----:B------:R-:W3:Y:S03]  /*0ce0*/  LDG.E.64 R32, desc[UR6][R16.64+0x3c0] ;  /* 0x0003c00610207981 */ /* 0x000ee6000c1e1b00 */
[----:B------:R-:W-:-:S02]  /*0cf0*/  DFMA R30, R10, R30, R8 ;  /* 0x0000001e0a1e722b */ /* 0x000fc40000000008 */
[----:B------:R-:W4:Y:S06]  /*0d00*/  LDS.128 R8, [R7+0x120] ;  /* 0x0001200007087984 */ /* 0x000f2c0000000c00 */
[----:B----4-:R-:W-:Y:S02]  /*0d10*/  DFMA R28, R8, R28, R30 ;  /* 0x0000001c081c722b */ /* 0x010fe4000000001e */
[----:B------:R-:W4:Y:S06]  /*0d20*/  LDG.E.64 R30, desc[UR6][R16.64+0x4b0] ;  /* 0x0004b006101e7981 */ /* 0x000f2c000c1e1b00 */
[----:B------:R-:W-:Y:S01]  /*0d30*/  DFMA R28, R10, R18, R28 ;  /* 0x000000120a1c722b */ /* 0x000fe2000000001c */
[----:B------:R-:W0:Y:S04]  /*0d40*/  LDS.128 R8, [R7+0x130] ;  /* 0x0001300007087984 */ /* 0x000e280000000c00 */
[----:B------:R-:W4:Y:S03]  /*0d50*/  LDG.E.64 R18, desc[UR6][R16.64+0x410] ;  /* 0x0004100610127981 */ /* 0x000f26000c1e1b00 */
[----:B0-----:R-:W-:Y:S01]  /*0d60*/  DFMA R8, R8, R24, R28 ;  /* 0x000000180808722b */ /* 0x001fe2000000001c */
[----:B------:R-:W4:Y:S07]  /*0d70*/  LDG.E.64 R24, desc[UR6][R16.64+0x460] ;  /* 0x0004600610187981 */ /* 0x000f2e000c1e1b00 */
[----:B------:R-:W-:-:S02]  /*0d80*/  DFMA R38, R10, R20, R8 ;  /* 0x000000140a26722b */ /* 0x000fc40000000008 */
[----:B------:R-:W0:Y:S01]  /*0d90*/  LDS.128 R8, [R7+0x140] ;  /* 0x0001400007087984 */ /* 0x000e220000000c00 */
[----:B------:R-:W-:-:S04]  /*0da0*/  VIADD R21, R12, 0x1e0 ;  /* 0x000001e00c157836 */ /* 0x000fc80000000000 */
[----:B------:R-:W-:Y:S02]  /*0db0*/  IMAD.WIDE.U32 R20, R21, 0x8, R14 ;  /* 0x0000000815147825 */ /* 0x000fe400078e000e */
[----:B------:R-:W3:Y:S04]  /*0dc0*/  LDS.128 R12, [R7+0x150] ;  /* 0x00015000070c7984 */ /* 0x000ee80000000c00 */
[----:B------:R-:W4:Y:S04]  /*0dd0*/  LDG.E.64 R28, desc[UR6][R20.64] ;  /* 0x00000006141c7981 */ /* 0x000f28000c1e1b00 */
[----:B------:R-:W4:Y:S04]  /*0de0*/  LDG.E.64 R16, desc[UR6][R20.64+0x50] ;  /* 0x0000500614107981 */ /* 0x000f28000c1e1b00 */
[----:B------:R-:W4:Y:S01]  /*0df0*/  LDG.E.64 R40, desc[UR6][R20.64+0x4b0] ;  /* 0x0004b00614287981 */ /* 0x000f22000c1e1b00 */
[----:B0-----:R-:W-:-:S03]  /*0e00*/  DFMA R8, R8, R36, R38 ;  /* 0x000000240808722b */ /* 0x001fc60000000026 */
[----:B------:R-:W4:Y:S04]  /*0e10*/  LDG.E.64 R36, desc[UR6][R20.64+0xf0] ;  /* 0x0000f00614247981 */ /* 0x000f28000c1e1b00 */
[----:B------:R-:W4:Y:S01]  /*0e20*/  LDG.E.64 R38, desc[UR6][R20.64+0x230] ;  /* 0x0002300614267981 */ /* 0x000f22000c1e1b00 */
[----:B--2---:R-:W-:-:S03]  /*0e30*/  DFMA R10, R10, R22, R8 ;  /* 0x000000160a0a722b */ /* 0x004fc60000000008 */
[----:B------:R-:W2:Y:S05]  /*0e40*/  LDG.E.64 R22, desc[UR6][R20.64+0xa0] ;  /* 0x0000a00614167981 */ /* 0x000eaa000c1e1b00 */
[----:B---3--:R-:W-:Y:S01]  /*0e50*/  DFMA R12, R12, R26, R10 ;  /* 0x0000001a0c0c722b */ /* 0x008fe2000000000a */
[----:B------:R-:W3:Y:S04]  /*0e60*/  LDG.E.64 R26, desc[UR6][R20.64+0x140] ;  /* 0x00014006141a7981 */ /* 0x000ee8000c1e1b00 */
[----:B------:R-:W0:Y:S03]  /*0e70*/  LDS.128 R8, [R7+0x160] ;  /* 0x0001600007087984 */ /* 0x000e260000000c00 */
[----:B------:R-:W-:Y:S01]  /*0e80*/  DFMA R14, R14, R34, R12 ;  /* 0x000000220e0e722b */ /* 0x000fe2000000000c */
[----:B------:R-:W3:Y:S07]  /*0e90*/  LDG.E.64 R34, desc[UR6][R20.64+0x2d0] ;  /* 0x0002d00614227981 */ /* 0x000eee000c1e1b00 */
[----:B0-----:R-:W-:Y:S01]  /*0ea0*/  DFMA R8, R8, R32, R14 ;  /* 0x000000200808722b */ /* 0x001fe2000000000e */
[----:B------:R-:W3:Y:S04]  /*0eb0*/  LDG.E.64 R32, desc[UR6][R20.64+0x190] ;  /* 0x0001900614207981 */ /* 0x000ee8000c1e1b00 */
[----:B------:R-:W0:Y:S03]  /*0ec0*/  LDS.128 R12, [R7+0x170] ;  /* 0x00017000070c7984 */ /* 0x000e260000000c00 */
[----:B----4-:R-:W-:Y:S01]  /*0ed0*/  DFMA R8, R10, R18, R8 ;  /* 0x000000120a08722b */ /* 0x010fe20000000008 */
[----:B------:R-:W4:Y:S07]  /*0ee0*/  LDG.E.64 R18, desc[UR6][R20.64+0x1e0] ;  /* 0x0001e00614127981 */ /* 0x000f2e000c1e1b00 */
[----:B0-----:R-:W-:-:S02]  /*0ef0*/  DFMA R12, R12, R24, R8 ;  /* 0x000000180c0c722b */ /* 0x001fc40000000008 */
[----:B------:R-:W0:Y:S04]  /*0f00*/  LDS.128 R8, [R7+0x180] ;  /* 0x0001800007087984 */ /* 0x000e280000000c00 */
[----:B------:R-:W4:Y:S02]  /*0f10*/  LDG.E.64 R24, desc[UR6][R20.64+0x280] ;  /* 0x0002800614187981 */ /* 0x000f24000c1e1b00 */
[----:B------:R-:W-:Y:S02]  /*0f20*/  DFMA R30, R14, R30, R12 ;  /* 0x0000001e0e1e722b */ /* 0x000fe4000000000c */
[----:B------:R-:W2:Y:S06]  /*0f30*/  LDS.128 R12, [R7+0x190] ;  /* 0x00019000070c7984 */ /* 0x000eac0000000c00 */
[----:B0-----:R-:W-:-:S02]  /*0f40*/  DFMA R8, R8, R28, R30 ;  /* 0x0000001c0808722b */ /* 0x001fc4000000001e */
[----:B------:R-:W4:Y:S04]  /*0f50*/  LDG.E.64 R30, desc[UR6][R20.64+0x370] ;  /* 0x00037006141e7981 */ /* 0x000f28000c1e1b00 */
[----:B------:R-:W4:Y:S02]  /*0f60*/  LDG.E.64 R28, desc[UR6][R20.64+0x3c0] ;  /* 0x0003c006141c7981 */ /* 0x000f24000c1e1b00 */
[----:B------:R-:W-:Y:S02]  /*0f70*/  DFMA R16, R10, R16, R8 ;  /* 0x000000100a10722b */ /* 0x000fe40000000008 */
[----:B------:R-:W3:Y:S06]  /*0f80*/  LDS.128 R8, [R7+0x1a0] ;  /* 0x0001a00007087984 */ /* 0x000eec0000000c00 */
[----:B--2---:R-:W-:Y:S01]  /*0f90*/  DFMA R12, R12, R22, R16 ;  /* 0x000000160c0c722b */ /* 0x004fe20000000010 */
[----:B------:R-:W2:Y:S07]  /*0fa0*/  LDG.E.64 R22, desc[UR6][R20.64+0x320] ;  /* 0x0003200614167981 */ /* 0x000eae000c1e1b00 */
[----:B------:R-:W-:Y:S01]  /*0fb0*/  DFMA R14, R14, R36, R12 ;  /* 0x000000240e0e722b */ /* 0x000fe2000000000c */
[----:B------:R-:W2:Y:S07]  /*0fc0*/  LDG.E.64 R36, desc[UR6][R20.64+0x410] ;  /* 0x0004100614247981 */ /* 0x000eae000c1e1b00 */
[----:B---3--:R-:W-:Y:S01]  /*0fd0*/  DFMA R8, R8, R26, R14 ;  /* 0x0000001a0808722b */ /* 0x008fe2000000000e */
[----:B------:R-:W3:Y:S04]  /*0fe0*/  LDG.E.64 R26, desc[UR6][R20.64+0x460] ;  /* 0x00046006141a7981 */ /* 0x000ee8000c1e1b00 */
[----:B------:R-:W-:Y:S03]  /*0ff0*/  LDS.128 R12, [R7+0x1d0] ;  /* 0x0001d000070c7984 */ /* 0x000fe60000000c00 */
[----:B------:R-:W-:-:S02]  /*1000*/  DFMA R32, R10, R32, R8 ;  /* 0x000000200a20722b */ /* 0x000fc40000000008 */
[----:B------:R-:W4:Y:S06]  /*1010*/  LDS.128 R8, [R7+0x1b0] ;  /* 0x0001b00007087984 */ /* 0x000f2c0000000c00 */
[----:B----4-:R-:W-:Y:S01]  /*1020*/  DFMA R8, R8, R18, R32 ;  /* 0x000000120808722b */ /* 0x010fe20000000020 */
[----:B------:R-:W0:Y:S07]  /*1030*/  LDS.128 R16, [R7+0x1c0] ;  /* 0x0001c00007107984 */ /* 0x000e2e0000000c00 */
[----:B------:R-:W-:-:S08]  /*1040*/  DFMA R10, R10, R38, R8 ;  /* 0x000000260a0a722b */ /* 0x000fd00000000008 */
[----:B0-----:R-:W-:Y:S02]  /*1050*/  DFMA R16, R16, R24, R10 ;  /* 0x000000181010722b */ /* 0x001fe4000000000a */
[----:B------:R-:W0:Y:S06]  /*1060*/  LDS.128 R8, [R7+0x1e0] ;  /* 0x0001e00007087984 */ /* 0x000e2c0000000c00 */
[----:B------:R-:W-:Y:S02]  /*1070*/  DFMA R34, R18, R34, R16 ;  /* 0x000000221222722b */ /* 0x000fe40000000010 */
[----:B------:R-:W3:Y:S01]  /*1080*/  LDS.128 R16, [R7+0x1f0] ;  /* 0x0001f00007107984 */ /* 0x000ee20000000c00 */
[----:B------:R-:W-:-:S05]  /*1090*/  VIADD R6, R6, 0x40 ;  /* 0x0000004006067836 */ /* 0x000fca0000000000 */
[----:B------:R-:W-:Y:S01]  /*10a0*/  ISETP.NE.AND P0, PT, R6, 0x100, PT ;  /* 0x000001000600780c */ /* 0x000fe20003f05270 */
[----:B--2---:R-:W-:-:S08]  /*10b0*/  DFMA R12, R12, R22, R34 ;  /* 0x000000160c0c722b */ /* 0x004fd00000000022 */
[----:B------:R-:W-:-:S08]  /*10c0*/  DFMA R12, R14, R30, R12 ;  /* 0x0000001e0e0c722b */ /* 0x000fd0000000000c */
[----:B0-----:R-:W-:-:S08]  /*10d0*/  DFMA R8, R8, R28, R12 ;  /* 0x0000001c0808722b */ /* 0x001fd0000000000c */
[----:B------:R-:W-:-:S08]  /*10e0*/  DFMA R8, R10, R36, R8 ;  /* 0x000000240a08722b */ /* 0x000fd00000000008 */
[----:B---3--:R-:W-:-:S08]  /*10f0*/  DFMA R8, R16, R26, R8 ;  /* 0x0000001a1008722b */ /* 0x008fd00000000008 */
        /* <DEDUP_REMOVED lines=56> */
[----:B------:R-:W-:Y:S01]  /*1480*/  @!P1 IMAD.IADD R6, R6, 0x1, -R7 ;  /* 0x0000000106069824 */ /* 0x000fe200078e0a07 */
[----:B------:R-:W-:-:S04]  /*1490*/  @!P1 LEA R7, R7, R11, 0x14 ;  /* 0x0000000b07079211 */ /* 0x000fc800078ea0ff */
[----:B------:R-:W-:Y:S01]  /*14a0*/  @!P1 LEA R11, R6, 0x3ff00000, 0x14 ;  /* 0x3ff00000060b9811 */ /* 0x000fe200078ea0ff */
[----:B------:R-:W-:Y:S02]  /*14b0*/  @!P1 IMAD.MOV.U32 R6, RZ, RZ, R10 ;  /* 0x000000ffff069224 */ /* 0x000fe400078e000a */
[----:B------:R-:W-:-:S06]  /*14c0*/  @!P1 IMAD.MOV.U32 R10, RZ, RZ, RZ ;  /* 0x000000ffff0a9224 */ /* 0x000fcc00078e00ff */
[----:B------:R-:W-:-:S11]  /*14d0*/  @!P1 DMUL R8, R6, R10 ;  /* 0x0000000a06089228 */ /* 0x000fd60000000000 */
.L_x_44:
[----:B------:R-:W-:Y:S05]  /*14e0*/  BSYNC.RECONVERGENT B1 ;  /* 0x0000000000017941 */ /* 0x000fea0003800200 */
.L_x_43:
        /* <DEDUP_REMOVED lines=11> */
[----:B------:R-:W-:-:S05]  /*15a0*/  LOP3.LUT R6, R13, 0x7fffffff, RZ, 0xc0, !PT ;  /* 0x7fffffff0d067812 */ /* 0x000fca00078ec0ff */
[----:B------:R-:W-:Y:S01]  /*15b0*/  VIADD R7, R6, 0xfff00000 ;  /* 0xfff0000006077836 */ /* 0x000fe20000000000 */
[----:B------:R-:W-:-:S07]  /*15c0*/  MOV R6, 0x15e0 ;  /* 0x000015e000067802 */ /* 0x000fce0000000f00 */
[----:B-1----:R-:W-:Y:S05]  /*15d0*/  CALL.REL.NOINC `($__internal_3_$__cuda_sm20_dblrcp_rn_slowpath_v3) ;  /* 0x0000002400bc7944 */ /* 0x002fea0003c00000 */
.L_x_46:
[----:B------:R-:W-:Y:S05]  /*15e0*/  BSYNC.RECONVERGENT B1 ;  /* 0x0000000000017941 */ /* 0x000fea0003800200 */
.L_x_45:
[----:B------:R-:W-:Y:S02]  /*15f0*/  IMAD R7, R4, 0x8, R5 ;  /* 0x0000000804077824 */ /* 0x000fe400078e0205 */
[----:B-1----:R-:W-:-:S03]  /*1600*/  IMAD.IADD R4, R3, 0x1, R4 ;  /* 0x0000000103047824 */ /* 0x002fc600078e0204 */
[----:B------:R0:W-:Y:S02]  /*1610*/  STS.64 [R7+0x800], R8 ;  /* 0x0008000807007388 */ /* 0x0001e40000000a00 */
[----:B------:R-:W-:-:S13]  /*1620*/  ISETP.GE.U32.AND P0, PT, R4, 0xa, PT ;  /* 0x0000000a0400780c */ /* 0x000fda0003f06070 */
[----:B0-----:R-:W-:Y:S05]  /*1630*/  @!P0 BRA `(.L_x_47) ;  /* 0xffffffec00f48947 */ /* 0x001fea000383ffff */
.L_x_41:
[----:B------:R-:W-:Y:S05]  /*1640*/  BSYNC.RECONVERGENT B0 ;  /* 0x0000000000007941 */ /* 0x000fea0003800200 */
.L_x_40:
[----:B------:R-:W-:Y:S01]  /*1650*/  BAR.SYNC.DEFER_BLOCKING 0x0 ;  /* 0x0000000000007b1d */ /* 0x000fe20000010000 */
[C---:B------:R-:W-:Y:S02]  /*1660*/  ISETP.NE.AND P0, PT, R2.reuse, RZ, PT ;  /* 0x000000ff0200720c */ /* 0x040fe40003f05270 */
[----:B------:R-:W-:-:S03]  /*1670*/  ISETP.GT.U32.AND P1, PT, R2, 0x9, PT ;  /* 0x000000090200780c */ /* 0x000fc60003f24070 */
[----:B------:R-:W-:Y:S08]  /*1680*/  BSSY.RECONVERGENT B0, `(.L_x_48) ;  /* 0x000007d000007945 */ /* 0x000ff00003800200 */
[----:B------:R-:W-:Y:S05]  /*1690*/  @P0 BRA `(.L_x_49) ;  /* 0x0000000400ec0947 */ /* 0x000fea0003800000 */
[----:B------:R-:W0:Y:S01]  /*16a0*/  LDC.64 R32, c[0x0][0x388] ;  /* 0x0000e200ff207b82 */ /* 0x000e220000000a00 */
[----:B------:R-:W-:-:S07]  /*16b0*/  IMAD R3, R0, 0xa, RZ ;  /* 0x0000000a00037824 */ /* 0x000fce00078e02ff */
[----:B------:R-:W1:Y:S01]  /*16c0*/  LDC.64 R4, c[0x0][0x388] ;  /* 0x0000e200ff047b82 */ /* 0x000e620000000a00 */
        /* <DEDUP_REMOVED lines=8> */
[----:B------:R-:W5:Y:S04]  /*1750*/  LDG.E.64 R18, desc[UR6][R32.64+0x38] ;  /* 0x0000380620127981 */ /* 0x000f68000c1e1b00 */
[----:B------:R-:W5:Y:S01]  /*1760*/  LDG.E.64 R14, desc[UR6][R32.64+0x40] ;  /* 0x00004006200e7981 */ /* 0x000f62000c1e1b00 */
[----:B------:R-:W-:Y:S01]  /*1770*/  IMAD R13, R0, 0xa, RZ ;  /* 0x0000000a000d7824 */ /* 0x000fe200078e02ff */
[----:B------:R-:W0:Y:S03]  /*1780*/  S2UR UR5, SR_CgaCtaId ;  /* 0x00000000000579c3 */ /* 0x000e260000008800 */
[----:B-1----:R-:W-:-:S06]  /*1790*/  IMAD.WIDE.U32 R12, R13, 0x8, R4 ;  /* 0x000000080d0c7825 */ /* 0x002fcc00078e0004 */
[----:B------:R-:W5:Y:S01]  /*17a0*/  LDG.E.64 R12, desc[UR6][R12.64+0x48] ;  /* 0x000048060c0c7981 */ /* 0x000f62000c1e1b00 */
[----:B------:R-:W-:Y:S02]  /*17b0*/  UMOV UR4, 0x400 ;  /* 0x0000040000047882 */ /* 0x000fe40000000000 */
[----:B0-----:R-:W-:-:S09]  /*17c0*/  ULEA UR4, UR5, UR4, 0x18 ;  /* 0x0000000405047291 */ /* 0x001fd2000f8ec0ff */
[----:B------:R-:W0:Y:S04]  /*17d0*/  LDS.128 R8, [UR4+0x800] ;  /* 0x00080004ff087984 */ /* 0x000e280008000c00 */
[----:B------:R-:W1:Y:S01]  /*17e0*/  LDS.128 R4, [UR4+0x810] ;  /* 0x00081004ff047984 */ /* 0x000e620008000c00 */
[----:B0-----:R-:W-:Y:S02]  /*17f0*/  DSETP.GT.AND P2, PT, R10, R8, PT ;  /* 0x000000080a00722a */ /* 0x001fe40003f44000 */
[----:B--2---:R-:W-:-:S06]  /*1800*/  DSETP.GT.AND P0, PT, R30, R28, PT ;  /* 0x0000001c1e00722a */ /* 0x004fcc0003f04000 */
[----:B------:R-:W-:Y:S02]  /*1810*/  FSEL R28, R30, R28, P0 ;  /* 0x0000001c1e1c7208 */ /* 0x000fe40000000000 */
[----:B------:R-:W-:Y:S01]  /*1820*/  FSEL R29, R31, R29, P0 ;  /* 0x0000001d1f1d7208 */ /* 0x000fe20000000000 */
[----:B------:R-:W-:Y:S01]  /*1830*/  DSETP.GT.XOR P0, PT, R10, R8, P0 ;  /* 0x000000080a00722a */ /* 0x000fe20000704800 */
[----:B------:R-:W-:Y:S02]  /*1840*/  FSEL R8, R10, R8, P2 ;  /* 0x000000080a087208 */ /* 0x000fe40001000000 */
[----:B------:R-:W-:Y:S02]  /*1850*/  FSEL R9, R11, R9, P2 ;  /* 0x000000090b097208 */ /* 0x000fe40001000000 */
[----:B---3--:R-:W-:-:S04]  /*1860*/  DSETP.GT.AND P2, PT, R24, R28, PT ;  /* 0x0000001c1800722a */ /* 0x008fc80003f44000 */
[C-C-:B-1----:R-:W-:Y:S02]  /*1870*/  DSETP.GT.OR P0, PT, R4.reuse, R8.reuse, P0 ;  /* 0x000000080400722a */ /* 0x142fe40000704400 */
[----:B------:R-:W-:Y:S01]  /*1880*/  FSEL R24, R24, R28, P2 ;  /* 0x0000001c18187208 */ /* 0x000fe20001000000 */
[----:B------:R-:W-:Y:S01]  /*1890*/  DSETP.GT.AND P3, PT, R4, R8, PT ;  /* 0x000000080400722a */ /* 0x000fe20003f64000 */
[----:B------:R-:W-:Y:S02]  /*18a0*/  FSEL R25, R25, R29, P2 ;  /* 0x0000001d19197208 */ /* 0x000fe40001000000 */
[----:B------:R-:W-:-:S03]  /*18b0*/  SEL R3, RZ, 0xffffffff, P0 ;  /* 0xffffffffff037807 */ /* 0x000fc60000000000 */
[----:B------:R-:W-:Y:S02]  /*18c0*/  FSEL R4, R4, R8, P3 ;  /* 0x0000000804047208 */ /* 0x000fe40001800000 */
[----:B------:R-:W-:Y:S02]  /*18d0*/  @P2 SEL R3, RZ, 0xffffffff, !P3 ;  /* 0xffffffffff032807 */ /* 0x000fe40005800000 */
[----:B------:R-:W-:Y:S01]  /*18e0*/  FSEL R5, R5, R9, P3 ;  /* 0x0000000905057208 */ /* 0x000fe20001800000 */
[----:B----4-:R-:W-:Y:S01]  /*18f0*/  DSETP.GT.AND P3, PT, R26, R24, PT ;  /* 0x000000181a00722a */ /* 0x010fe20003f64000 */
[----:B------:R-:W-:Y:S01]  /*1900*/  LOP3.LUT R3, R3, 0x1, RZ, 0xc0, !PT ;  /* 0x0000000103037812 */ /* 0x000fe200078ec0ff */
[----:B------:R-:W0:Y:S03]  /*1910*/  LDS.128 R8, [UR4+0x820] ;  /* 0x00082004ff087984 */ /* 0x000e260008000c00 */
[----:B------:R-:W-:Y:S01]  /*1920*/  ISETP.NE.U32.AND P0, PT, R3, 0x1, PT ;  /* 0x000000010300780c */ /* 0x000fe20003f05070 */
[----:B------:R-:W-:-:S06]  /*1930*/  DSETP.GT.AND P2, PT, R6, R4, PT ;  /* 0x000000040600722a */ /* 0x000fcc0003f44000 */
[----:B------:R-:W-:Y:S02]  /*1940*/  FSEL R4, R6, R4, P2 ;  /* 0x0000000406047208 */ /* 0x000fe40001000000 */
[----:B------:R-:W-:-:S04]  /*1950*/  FSEL R5, R7, R5, P2 ;  /* 0x0000000507057208 */ /* 0x000fc80001000000 */
[----:B------:R-:W-:Y:S01]  /*1960*/  DSETP.LEU.AND P0, PT, R26, R24, !P0 ;  /* 0x000000181a00722a */ /* 0x000fe2000470b000 */
[----:B------:R-:W-:Y:S02]  /*1970*/  FSEL R24, R26, R24, P3 ;  /* 0x000000181a187208 */ /* 0x000fe40001800000 */
[----:B------:R-:W-:-:S03]  /*1980*/  FSEL R25, R27, R25, P3 ;  /* 0x000000191b197208 */ /* 0x000fc60001800000 */
[----:B------:R-:W-:Y:S02]  /*1990*/  SEL R3, RZ, 0xffffffff, !P0 ;  /* 0xffffffffff037807 */ /* 0x000fe40004000000 */
[----:B------:R-:W-:Y:S01]  /*19a0*/  @P2 SEL R3, RZ, 0xffffffff, !P3 ;  /* 0xffffffffff032807 */ /* 0x000fe20005800000 */
[----:B-----5:R-:W-:-:S03]  /*19b0*/  DSETP.GT.AND P2, PT, R22, R24, PT ;  /* 0x000000181600722a */ /* 0x020fc60003f44000 */
[----:B------:R-:W-:-:S04]  /*19c0*/  LOP3.LUT R3, R3, 0x1, RZ, 0xc0, !PT ;  /* 0x0000000103037812 */ /* 0x000fc800078ec0ff */
[----:B------:R-:W-:Y:S01]  /*19d0*/  ISETP.NE.U32.AND P0, PT, R3, 0x1, PT ;  /* 0x000000010300780c */ /* 0x000fe20003f05070 */
[----:B0-----:R-:W-:-:S12]  /*19e0*/  DSETP.GT.AND P3, PT, R8, R4, PT ;  /* 0x000000040800722a */ /* 0x001fd80003f64000 */
[----:B------:R-:W-:Y:S01]  /*19f0*/  DSETP.LEU.AND P0, PT, R8, R4, !P0 ;  /* 0x000000040800722a */ /* 0x000fe2000470b000 */
[----:B------:R-:W-:Y:S02]  /*1a00*/  FSEL R26, R8, R4, P3 ;  /* 0x00000004081a7208 */ /* 0x000fe40001800000 */
[----:B------:R-:W-:Y:S02]  /*1a10*/  FSEL R27, R9, R5, P3 ;  /* 0x00000005091b7208 */ /* 0x000fe40001800000 */
[----:B------:R-:W0:Y:S01]  /*1a20*/  LDS.128 R4, [UR4+0x830] ;  /* 0x00083004ff047984 */ /* 0x000e220008000c00 */
[----:B------:R-:W-:Y:S02]  /*1a30*/  SEL R3, RZ, 0xffffffff, !P0 ;  /* 0xffffffffff037807 */ /* 0x000fe40004000000 */
[----:B------:R-:W-:Y:S02]  /*1a40*/  @P2 SEL R3, RZ, 0xffffffff, !P3 ;  /* 0xffffffffff032807 */ /* 0x000fe40005800000 */
[----:B------:R-:W-:-:S02]  /*1a50*/  FSEL R8, R22, R24, P2 ;  /* 0x0000001816087208 */ /* 0x000fc40001000000 */
[----:B------:R-:W-:Y:S02]  /*1a60*/  LOP3.LUT R3, R3, 0x1, RZ, 0xc0, !PT ;  /* 0x0000000103037812 */ /* 0x000fe400078ec0ff */
[----:B------:R-:W-:Y:S01]  /*1a70*/  FSEL R9, R23, R25, P2 ;  /* 0x0000001917097208 */ /* 0x000fe20001000000 */
[----:B------:R-:W-:Y:S01]  /*1a80*/  DSETP.GT.AND P2, PT, R10, R26, PT ;  /* 0x0000001a0a00722a */ /* 0x000fe20003f44000 */
[----:B------:R-:W-:-:S04]  /*1a90*/  ISETP.NE.U32.AND P0, PT, R3, 0x1, PT ;  /* 0x000000010300780c */ /* 0x000fc80003f05070 */
[----:B------:R-:W-:-:S06]  /*1aa0*/  DSETP.GT.AND P3, PT, R20, R8, PT ;  /* 0x000000081400722a */ /* 0x000fcc0003f64000 */
[----:B------:R-:W-:Y:S02]  /*1ab0*/  FSEL R22, R20, R8, P3 ;  /* 0x0000000814167208 */ /* 0x000fe40001800000 */
[----:B------:R-:W-:Y:S01]  /*1ac0*/  FSEL R23, R21, R9, P3 ;  /* 0x0000000915177208 */ /* 0x000fe20001800000 */
[----:B------:R-:W-:Y:S01]  /*1ad0*/  DSETP.LEU.AND P0, PT, R20, R8, !P0 ;  /* 0x000000081400722a */ /* 0x000fe2000470b000 */
[----:B------:R-:W-:Y:S02]  /*1ae0*/  FSEL R8, R10, R26, P2 ;  /* 0x0000001a0a087208 */ /* 0x000fe40001000000 */
[----:B------:R-:W-:-:S03]  /*1af0*/  FSEL R9, R11, R27, P2 ;  /* 0x0000001b0b097208 */ /* 0x000fc60001000000 */
[----:B------:R-:W-:Y:S02]  /*1b00*/  SEL R3, RZ, 0xffffffff, !P0 ;  /* 0xffffffffff037807 */ /* 0x000fe40004000000 */
[----:B------:R-:W-:Y:S01]  /*1b10*/  @P2 SEL R3, RZ, 0xffffffff, !P3 ;  /* 0xffffffffff032807 */ /* 0x000fe20005800000 */
[----:B------:R-:W-:-:S03]  /*1b20*/  DSETP.GT.AND P2, PT, R16, R22, PT ;  /* 0x000000161000722a */ /* 0x000fc60003f44000 */
[----:B------:R-:W-:-:S04]  /*1b30*/  LOP3.LUT R3, R3, 0x1, RZ, 0xc0, !PT ;  /* 0x0000000103037812 */ /* 0x000fc800078ec0ff */
[----:B------:R-:W-:Y:S01]  /*1b40*/  ISETP.NE.U32.AND P0, PT, R3, 0x1, PT ;  /* 0x000000010300780c */ /* 0x000fe20003f05070 */
[----:B0-----:R-:W-:-:S06]  /*1b50*/  DSETP.GT.AND P3, PT, R4, R8, PT ;  /* 0x000000080400722a */ /* 0x001fcc0003f64000 */
[----:B------:R-:W-:Y:S02]  /*1b60*/  FSEL R20, R4, R8, P3 ;  /* 0x0000000804147208 */ /* 0x000fe40001800000 */
[----:B------:R-:W-:-:S04]  /*1b70*/  FSEL R21, R5, R9, P3 ;  /* 0x0000000905157208 */ /* 0x000fc80001800000 */
[----:B------:R-:W-:Y:S01]  /*1b80*/  DSETP.LEU.AND P0, PT, R4, R8, !P0 ;  /* 0x000000080400722a */ /* 0x000fe2000470b000 */
[----:B------:R-:W0:Y:S01]  /*1b90*/  LDS.128 R8, [UR4+0x840] ;  /* 0x00084004ff087984 */ /* 0x000e220008000c00 */
[----:B------:R-:W-:Y:S02]  /*1ba0*/  FSEL R4, R16, R22, P2 ;  /* 0x0000001610047208 */ /* 0x000fe40001000000 */
[----:B------:R-:W-:Y:S02]  /*1bb0*/  FSEL R5, R17, R23, P2 ;  /* 0x0000001711057208 */ /* 0x000fe40001000000 */
[----:B------:R-:W-:Y:S02]  /*1bc0*/  SEL R3, RZ, 0xffffffff, !P0 ;  /* 0xffffffffff037807 */ /* 0x000fe40004000000 */
[----:B------:R-:W-:Y:S01]  /*1bd0*/  @P2 SEL R3, RZ, 0xffffffff, !P3 ;  /* 0xffffffffff032807 */ /* 0x000fe20005800000 */
[----:B------:R-:W-:Y:S02]  /*1be0*/  DSETP.GT.AND P2, PT, R6, R20, PT ;  /* 0x000000140600722a */ /* 0x000fe40003f44000 */
[----:B------:R-:W-:Y:S01]  /*1bf0*/  DSETP.GT.AND P3, PT, R18, R4, PT ;  /* 0x000000041200722a */ /* 0x000fe20003f64000 */
[----:B------:R-:W-:-:S04]  /*1c00*/  LOP3.LUT R3, R3, 0x1, RZ, 0xc0, !PT ;  /* 0x0000000103037812 */ /* 0x000fc800078ec0ff */
[----:B------:R-:W-:Y:S02]  /*1c10*/  ISETP.NE.U32.AND P0, PT, R3, 0x1, PT ;  /* 0x000000010300780c */ /* 0x000fe40003f05070 */
[----:B------:R-:W-:Y:S02]  /*1c20*/  FSEL R16, R18, R4, P3 ;  /* 0x0000000412107208 */ /* 0x000fe40001800000 */
[----:B------:R-:W-:-:S09]  /*1c30*/  FSEL R17, R19, R5, P3 ;  /* 0x0000000513117208 */ /* 0x000fd20001800000 */
[----:B------:R-:W-:Y:S01]  /*1c40*/  DSETP.LEU.AND P0, PT, R18, R4, !P0 ;  /* 0x000000041200722a */ /* 0x000fe2000470b000 */
[----:B------:R-:W-:Y:S02]  /*1c50*/  FSEL R4, R6, R20, P2 ;  /* 0x0000001406047208 */ /* 0x000fe40001000000 */
[----:B------:R-:W-:-:S03]  /*1c60*/  FSEL R5, R7, R21, P2 ;  /* 0x0000001507057208 */ /* 0x000fc60001000000 */
[----:B------:R-:W-:Y:S02]  /*1c70*/  SEL R3, RZ, 0xffffffff, !P0 ;  /* 0xffffffffff037807 */ /* 0x000fe40004000000 */
[----:B------:R-:W-:Y:S01]  /*1c80*/  @P2 SEL R3, RZ, 0xffffffff, !P3 ;  /* 0xffffffffff032807 */ /* 0x000fe20005800000 */
[----:B------:R-:W-:-:S03]  /*1c90*/  DSETP.GT.AND P2, PT, R14, R16, PT ;  /* 0x000000100e00722a */ /* 0x000fc60003f44000 */
[----:B------:R-:W-:Y:S01]  /*1ca0*/  LOP3.LUT R3, R3, 0x1, RZ, 0xc0, !PT ;  /* 0x0000000103037812 */ /* 0x000fe200078ec0ff */
[----:B0-----:R-:W-:-:S03]  /*1cb0*/  DSETP.GT.AND P3, PT, R8, R4, PT ;  /* 0x000000040800722a */ /* 0x001fc60003f64000 */
[----:B------:R-:W-:-:S03]  /*1cc0*/  ISETP.NE.U32.AND P0, PT, R3, 0x1, PT ;  /* 0x000000010300780c */ /* 0x000fc60003f05070 */
[----:B------:R-:W-:Y:S02]  /*1cd0*/  FSEL R6, R8, R4, P3 ;  /* 0x0000000408067208 */ /* 0x000fe40001800000 */
[----:B------:R-:W-:-:S08]  /*1ce0*/  FSEL R7, R9, R5, P3 ;  /* 0x0000000509077208 */ /* 0x000fd00001800000 */
[----:B------:R-:W-:Y:S01]  /*1cf0*/  DSETP.LEU.AND P0, PT, R8, R4, !P0 ;  /* 0x000000040800722a */ /* 0x000fe2000470b000 */
[----:B------:R-:W-:Y:S02]  /*1d00*/  FSEL R4, R14, R16, P2 ;  /* 0x000000100e047208 */ /* 0x000fe40001000000 */
[----:B------:R-:W-:-:S03]  /*1d10*/  FSEL R5, R15, R17, P2 ;  /* 0x000000110f057208 */ /* 0x000fc60001000000 */
[----:B------:R-:W-:Y:S02]  /*1d20*/  SEL R3, RZ, 0xffffffff, !P0 ;  /* 0xffffffffff037807 */ /* 0x000fe40004000000 */
[----:B------:R-:W-:Y:S01]  /*1d30*/  @P2 SEL R3, RZ, 0xffffffff, !P3 ;  /* 0xffffffffff032807 */ /* 0x000fe20005800000 */
[----:B------:R-:W-:Y:S02]  /*1d40*/  DSETP.GT.AND P2, PT, R10, R6, PT ;  /* 0x000000060a00722a */ /* 0x000fe40003f44000 */
[----:B------:R-:W-:Y:S01]  /*1d50*/  DSETP.GT.AND P3, PT, R12, R4, PT ;  /* 0x000000040c00722a */ /* 0x000fe20003f64000 */
[----:B------:R-:W-:-:S04]  /*1d60*/  LOP3.LUT R3, R3, 0x1, RZ, 0xc0, !PT ;  /* 0x0000000103037812 */ /* 0x000fc800078ec0ff */
[----:B------:R-:W-:-:S13]  /*1d70*/  ISETP.NE.U32.AND P0, PT, R3, 0x1, PT ;  /* 0x000000010300780c */ /* 0x000fda0003f05070 */
[----:B------:R-:W-:-:S06]  /*1d80*/  DSETP.LEU.AND P0, PT, R12, R4, !P0 ;  /* 0x000000040c00722a */ /* 0x000fcc000470b000 */
[----:B------:R-:W-:Y:S02]  /*1d90*/  SEL R3, RZ, 0xffffffff, !P0 ;  /* 0xffffffffff037807 */ /* 0x000fe40004000000 */
[----:B------:R-:W-:-:S04]  /*1da0*/  @P2 SEL R3, RZ, 0xffffffff, !P3 ;  /* 0xffffffffff032807 */ /* 0x000fc80005800000 */
[----:B------:R-:W-:-:S04]  /*1db0*/  LOP3.LUT R3, R3, 0x1, RZ, 0xc0, !PT ;  /* 0x0000000103037812 */ /* 0x000fc800078ec0ff */
[----:B------:R-:W-:-:S13]  /*1dc0*/  ISETP.NE.U32.AND P0, PT, R3, 0x1, PT ;  /* 0x000000010300780c */ /* 0x000fda0003f05070 */
[----:B------:R-:W-:Y:S05]  /*1dd0*/  @P0 BRA `(.L_x_49) ;  /* 0x00000000001c0947 */ /* 0x000fea0003800000 */
[----:B------:R-:W0:Y:S01]  /*1de0*/  S2R R6, SR_LANEID ;  /* 0x0000000000067919 */ /* 0x000e220000000000 */
[----:B------:R-:W1:Y:S01]  /*1df0*/  LDC.64 R4, c[0x0][0x3d0] ;  /* 0x0000f400ff047b82 */ /* 0x000e620000000a00 */
[----:B------:R-:W-:Y:S02]  /*1e00*/  VOTEU.ANY UR4, UPT, PT ;  /* 0x0000000000047886 */ /* 0x000fe400038e0100 */
[----:B------:R-:W-:Y:S02]  /*1e10*/  UFLO.U32 UR5, UR4 ;  /* 0x00000004000572bd */ /* 0x000fe400080e0000 */
[----:B------:R-:W1:Y:S04]  /*1e20*/  POPC R3, UR4 ;  /* 0x0000000400037d09 */ /* 0x000e680008000000 */
[----:B0-----:R-:W-:-:S13]  /*1e30*/  ISETP.EQ.U32.AND P0, PT, R6, UR5, PT ;  /* 0x0000000506007c0c */ /* 0x001fda000bf02070 */
[----:B-1----:R0:W-:Y:S02]  /*1e40*/  @P0 REDG.E.ADD.STRONG.GPU desc[UR6][R4.64], R3 ;  /* 0x000000030400098e */ /* 0x0021e4000c12e106 */
.L_x_49:
[----:B------:R-:W-:Y:S05]  /*1e50*/  BSYNC.RECONVERGENT B0 ;  /* 0x0000000000007941 */ /* 0x000fea0003800200 */
.L_x_48:
[----:B------:R-:W-:Y:S04]  /*1e60*/  BSSY.RECONVERGENT B0, `(.L_x_50) ;  /* 0x0000015000007945 */ /* 0x000fe80003800200 */
[----:B------:R-:W-:Y:S05]  /*1e70*/  @P1 BRA `(.L_x_51) ;  /* 0x00000000004c1947 */ /* 0x000fea0003800000 */
[----:B0-----:R-:W0:Y:S01]  /*1e80*/  S2R R4, SR_CgaCtaId ;  /* 0x0000000000047919 */ /* 0x001e220000008800 */
[----:B------:R-:W1:Y:S01]  /*1e90*/  LDC R14, c[0x0][0x360] ;  /* 0x0000d800ff0e7b82 */ /* 0x000e620000000800 */
[----:B------:R-:W-:-:S07]  /*1ea0*/  MOV R3, 0x400 ;  /* 0x0000040000037802 */ /* 0x000fce0000000f00 */
[----:B------:R-:W2:Y:S01]  /*1eb0*/  LDC.64 R12, c[0x0][0x388] ;  /* 0x0000e200ff0c7b82 */ /* 0x000ea20000000a00 */
[----:B0-----:R-:W-:Y:S01]  /*1ec0*/  LEA R16, R4, R3, 0x18 ;  /* 0x0000000304107211 */ /* 0x001fe200078ec0ff */
[----:B------:R-:W-:-:S07]  /*1ed0*/  IMAD.MOV.U32 R3, RZ, RZ, R2 ;  /* 0x000000ffff037224 */ /* 0x000fce00078e0002 */
.L_x_52:
[----:B------:R-:W-:-:S04]  /*1ee0*/  IMAD R7, R0, 0xa, R3 ;  /* 0x0000000a00077824 */ /* 0x000fc800078e0203 */
[----:B--2---:R-:W-:-:S06]  /*1ef0*/  IMAD.WIDE.U32 R6, R7, 0x8, R12 ;  /* 0x0000000807067825 */ /* 0x004fcc00078e000c */
[----:B------:R-:W2:Y:S01]  /*1f00*/  LDG.E.64 R6, desc[UR6][R6.64] ;  /* 0x0000000606067981 */ /* 0x000ea2000c1e1b00 */
[----:B---3--:R-:W-:Y:S02]  /*1f10*/  IMAD R15, R3, 0x8, R16 ;  /* 0x00000008030f7824 */ /* 0x008fe400078e0210 */
[----:B-1----:R-:W-:-:S03]  /*1f20*/  IMAD.IADD R3, R14, 0x1, R3 ;  /* 0x000000010e037824 */ /* 0x002fc600078e0203 */
[----:B------:R-:W0:Y:S02]  /*1f30*/  LDS.64 R4, [R15+0x800] ;  /* 0x000800000f047984 */ /* 0x000e240000000a00 */
[----:B------:R-:W-:Y:S01]  /*1f40*/  ISETP.GE.U32.AND P0, PT, R3, 0xa, PT ;  /* 0x0000000a0300780c */ /* 0x000fe20003f06070 */
[C---:B0-----:R-:W-:Y:S02]  /*1f50*/  DADD R10, -R4.reuse, 1 ;  /* 0x3ff00000040a7429 */ /* 0x041fe40000000100 */
[----:B--2---:R-:W-:-:S08]  /*1f60*/  DADD R8, R4, -R6 ;  /* 0x0000000004087229 */ /* 0x004fd00000000806 */
[----:B------:R-:W-:-:S08]  /*1f70*/  DMUL R8, R4, R8 ;  /* 0x0000000804087228 */ /* 0x000fd00000000000 */
[----:B------:R-:W-:-:S07]  /*1f80*/  DMUL R8, R8, R10 ;  /* 0x0000000a08087228 */ /* 0x000fce0000000000 */
[----:B------:R3:W-:Y:S01]  /*1f90*/  STS.64 [R15+0x850], R8 ;  /* 0x000850080f007388 */ /* 0x0007e20000000a00 */
[----:B------:R-:W-:Y:S05]  /*1fa0*/  @!P0 BRA `(.L_x_52) ;  /* 0xfffffffc00cc8947 */ /* 0x000fea000383ffff */
.L_x_51:
[----:B------:R-:W-:Y:S05]  /*1fb0*/  BSYNC.RECONVERGENT B0 ;  /* 0x0000000000007941 */ /* 0x000fea0003800200 */
.L_x_50:
[----:B------:R-:W1:Y:S08]  /*1fc0*/  S2UR UR5, SR_CgaCtaId ;  /* 0x00000000000579c3 */ /* 0x000e700000008800 */
[----:B------:R-:W-:Y:S01]  /*1fd0*/  BAR.SYNC.DEFER_BLOCKING 0x0 ;  /* 0x0000000000007b1d */ /* 0x000fe20000010000 */
[----:B------:R-:W-:-:S05]  /*1fe0*/  ISETP.GT.U32.AND P0, PT, R2, 0xff, PT ;  /* 0x000000ff0200780c */ /* 0x000fca0003f04070 */
[----:B------:R-:W-:Y:S01]  /*1ff0*/  UMOV UR4, 0x400 ;  /* 0x0000040000047882 */ /* 0x000fe20000000000 */
[----:B------:R-:W-:Y:S01]  /*2000*/  BSSY.RECONVERGENT B0, `(.L_x_53) ;  /* 0x0000092000007945 */ /* 0x000fe20003800200 */
[----:B-1----:R-:W-:-:S06]  /*2010*/  ULEA UR4, UR5, UR4, 0x18 ;  /* 0x0000000405047291 */ /* 0x002fcc000f8ec0ff */
[----:B0-----:R-:W-:-:S05]  /*2020*/  IMAD.U32 R3, RZ, RZ, UR4 ;  /* 0x00000004ff037e24 */ /* 0x001fca000f8e00ff */
[----:B------:R-:W-:Y:S01]  /*2030*/  LEA R0, R2, R3, 0x3 ;  /* 0x0000000302007211 */ /* 0x000fe200078e18ff */
[----:B------:R-:W-:Y:S06]  /*2040*/  @P0 BRA `(.L_x_54) ;  /* 0x0000000800340947 */ /* 0x000fec0003800000 */
[----:B------:R-:W0:Y:S01]  /*2050*/  LDC R5, c[0x0][0x360] ;  /* 0x0000d800ff057b82 */ /* 0x000e220000000800 */
[----:B------:R-:W-:Y:S01]  /*2060*/  BSSY.RECONVERGENT B1, `(.L_x_55) ;  /* 0x0000041000017945 */ /* 0x000fe20003800200 */
[----:B------:R-:W-:Y:S01]  /*2070*/  IMAD.MOV.U32 R16, RZ, RZ, R2 ;  /* 0x000000ffff107224 */ /* 0x000fe200078e0002 */
[----:B0-----:R-:W0:Y:S01]  /*2080*/  I2F.U32.RP R10, R5 ;  /* 0x00000005000a7306 */ /* 0x001e220000209000 */
[----:B------:R-:W-:Y:S01]  /*2090*/  IMAD.IADD R4, R2, 0x1, R5 ;  /* 0x0000000102047824 */ /* 0x000fe200078e0205 */
[----:B------:R-:W-:-:S04]  /*20a0*/  ISETP.NE.U32.AND P2, PT, R5, RZ, PT ;  /* 0x000000ff0500720c */ /* 0x000fc80003f45070 */
[C---:B------:R-:W-:Y:S02]  /*20b0*/  ISETP.GE.U32.AND P0, PT, R4.reuse, 0x100, PT ;  /* 0x000001000400780c */ /* 0x040fe40003f06070 */
[----:B---3--:R-:W-:Y:S02]  /*20c0*/  VIMNMX.U32 R9, PT, PT, R4, 0x100, !PT ;  /* 0x0000010004097848 */ /* 0x008fe40007fe0000 */
[----:B------:R-:W-:Y:S01]  /*20d0*/  SEL R8, RZ, 0x1, P0 ;  /* 0x00000001ff087807 */ /* 0x000fe20000000000 */
[----:B0-----:R-:W0:Y:S02]  /*20e0*/  MUFU.RCP R10, R10 ;  /* 0x0000000a000a7308 */ /* 0x001e240000001000 */
[----:B0-----:R-:W-:-:S06]  /*20f0*/  VIADD R7, R10, 0xffffffe ;  /* 0x0ffffffe0a077836 */ /* 0x001fcc0000000000 */
[----:B------:R-:W0:Y:S02]  /*2100*/  F2I.FTZ.U32.TRUNC.NTZ R7, R7 ;  /* 0x0000000700077305 */ /* 0x000e24000021f000 */
[----:B0-----:R-:W-:-:S04]  /*2110*/  IMAD.MOV R6, RZ, RZ, -R7 ;  /* 0x000000ffff067224 */ /* 0x001fc800078e0a07 */
[----:B------:R-:W-:Y:S02]  /*2120*/  IMAD R11, R6, R5, RZ ;  /* 0x00000005060b7224 */ /* 0x000fe400078e02ff */
[----:B------:R-:W-:-:S04]  /*2130*/  IMAD.MOV.U32 R6, RZ, RZ, RZ ;  /* 0x000000ffff067224 */ /* 0x000fc800078e00ff */
[----:B------:R-:W-:Y:S01]  /*2140*/  IMAD.HI.U32 R11, R7, R11, R6 ;  /* 0x0000000b070b7227 */ /* 0x000fe200078e0006 */
[----:B------:R-:W-:-:S05]  /*2150*/  IADD3 R6, PT, PT, R9, -R4, -R8 ;  /* 0x8000000409067210 */ /* 0x000fca0007ffe808 */
[----:B------:R-:W-:-:S04]  /*2160*/  IMAD.HI.U32 R11, R11, R6, RZ ;  /* 0x000000060b0b7227 */ /* 0x000fc800078e00ff */
[----:B------:R-:W-:-:S04]  /*2170*/  IMAD.MOV R7, RZ, RZ, -R11 ;  /* 0x000000ffff077224 */ /* 0x000fc800078e0a0b */
[----:B------:R-:W-:-:S05]  /*2180*/  IMAD R6, R5, R7, R6 ;  /* 0x0000000705067224 */ /* 0x000fca00078e0206 */
[----:B------:R-:W-:-:S13]  /*2190*/  ISETP.GE.U32.AND P0, PT, R6, R5, PT ;  /* 0x000000050600720c */ /* 0x000fda0003f06070 */
[----:B------:R-:W-:Y:S02]  /*21a0*/  @P0 IMAD.IADD R6, R6, 0x1, -R5 ;  /* 0x0000000106060824 */ /* 0x000fe400078e0a05 */
[----:B------:R-:W-:-:S03]  /*21b0*/  @P0 VIADD R11, R11, 0x1 ;  /* 0x000000010b0b0836 */ /* 0x000fc60000000000 */
[----:B------:R-:W-:-:S13]  /*21c0*/  ISETP.GE.U32.AND P1, PT, R6, R5, PT ;  /* 0x000000050600720c */ /* 0x000fda0003f26070 */
[----:B------:R-:W-:Y:S01]  /*21d0*/  @P1 VIADD R11, R11, 0x1 ;  /* 0x000000010b0b1836 */ /* 0x000fe20000000000 */
[----:B------:R-:W-:-:S05]  /*21e0*/  @!P2 LOP3.LUT R11, RZ, R5, RZ, 0x33, !PT ;  /* 0x00000005ff0ba212 */ /* 0x000fca00078e33ff */
[----:B------:R-:W-:-:S05]  /*21f0*/  IMAD.IADD R8, R8, 0x1, R11 ;  /* 0x0000000108087824 */ /* 0x000fca00078e020b */
[C---:B------:R-:W-:Y:S02]  /*2200*/  LOP3.LUT R6, R8.reuse, 0x1, RZ, 0xc0, !PT ;  /* 0x0000000108067812 */ /* 0x040fe400078ec0ff */
[----:B------:R-:W-:Y:S02]  /*2210*/  ISETP.NE.AND P1, PT, R8, RZ, PT ;  /* 0x000000ff0800720c */ /* 0x000fe40003f25270 */
[----:B------:R-:W-:-:S13]  /*2220*/  ISETP.NE.U32.AND P0, PT, R6, 0x1, PT ;  /* 0x000000010600780c */ /* 0x000fda0003f05070 */
[----:B------:R-:W-:Y:S05]  /*2230*/  @!P0 BRA `(.L_x_56) ;  /* 0x00000000008c8947 */ /* 0x000fea0003800000 */
[----:B------:R-:W0:Y:S01]  /*2240*/  LDC.64 R34, c[0x0][0x3a0] ;  /* 0x0000e800ff227b82 */ /* 0x000e220000000a00 */
[----:B------:R-:W-:Y:S01]  /*2250*/  IMAD R7, R2, 0xa, RZ ;  /* 0x0000000a02077824 */ /* 0x000fe200078e02ff */
[----:B------:R-:W1:Y:S04]  /*2260*/  LDS.128 R8, [R3+0x850] ;  /* 0x0008500003087984 */ /* 0x000e680000000c00 */
[----:B------:R-:W2:Y:S01]  /*2270*/  LDS.128 R16, [R3+0x860] ;  /* 0x0008600003107984 */ /* 0x000ea20000000c00 */
[----:B0-----:R-:W-:-:S05]  /*2280*/  IMAD.WIDE.U32 R34, R7, 0x8, R34 ;  /* 0x0000000807227825 */ /* 0x001fca00078e0022 */
[----:B------:R-:W1:Y:S04]  /*2290*/  LDG.E.64 R14, desc[UR6][R34.64] ;  /* 0x00000006220e7981 */ /* 0x000e68000c1e1b00 */
[----:B------:R-:W3:Y:S04]  /*22a0*/  LDG.E.64 R12, desc[UR6][R34.64+0x8] ;  /* 0x00000806220c7981 */ /* 0x000ee8000c1e1b00 */
[----:B------:R-:W2:Y:S04]  /*22b0*/  LDG.E.64 R32, desc[UR6][R34.64+0x10] ;  /* 0x0000100622207981 */ /* 0x000ea8000c1e1b00 */
[----:B------:R-:W4:Y:S04]  /*22c0*/  LDG.E.64 R30, desc[UR6][R34.64+0x18] ;  /* 0x00001806221e7981 */ /* 0x000f28000c1e1b00 */
[----:B------:R-:W5:Y:S04]  /*22d0*/  LDG.E.64 R28, desc[UR6][R34.64+0x20] ;  /* 0x00002006221c7981 */ /* 0x000f68000c1e1b00 */
[----:B------:R-:W5:Y:S04]  /*22e0*/  LDG.E.64 R26, desc[UR6][R34.64+0x28] ;  /* 0x00002806221a7981 */ /* 0x000f68000c1e1b00 */
[----:B------:R-:W5:Y:S04]  /*22f0*/  LDG.E.64 R6, desc[UR6][R34.64+0x30] ;  /* 0x0000300622067981 */ /* 0x000f68000c1e1b00 */
[----:B------:R-:W5:Y:S04]  /*2300*/  LDG.E.64 R20, desc[UR6][R34.64+0x38] ;  /* 0x0000380622147981 */ /* 0x000f68000c1e1b00 */
[----:B------:R-:W5:Y:S04]  /*2310*/  LDG.E.64 R22, desc[UR6][R34.64+0x40] ;  /* 0x0000400622167981 */ /* 0x000f68000c1e1b00 */
[----:B------:R-:W5:Y:S01]  /*2320*/  LDG.E.64 R24, desc[UR6][R34.64+0x48] ;  /* 0x0000480622187981 */ /* 0x000f62000c1e1b00 */
[----:B-1----:R-:W-:-:S08]  /*2330*/  DFMA R8, R8, R14, RZ ;  /* 0x0000000e0808722b */ /* 0x002fd000000000ff */
[----:B---3--:R-:W-:Y:S01]  /*2340*/  DFMA R8, R10, R12, R8 ;  /* 0x0000000c0a08722b */ /* 0x008fe20000000008 */
[----:B------:R-:W5:Y:S07]  /*2350*/  LDS.128 R12, [R3+0x870] ;  /* 0x00087000030c7984 */ /* 0x000f6e0000000c00 */
[----:B--2---:R-:W-:Y:S02]  /*2360*/  DFMA R32, R16, R32, R8 ;  /* 0x000000201020722b */ /* 0x004fe40000000008 */
[----:B------:R-:W0:Y:S06]  /*2370*/  LDS.128 R8, [R3+0x880] ;  /* 0x0008800003087984 */ /* 0x000e2c0000000c00 */
[----:B----4-:R-:W-:Y:S01]  /*2380*/  DFMA R32, R18, R30, R32 ;  /* 0x0000001e1220722b */ /* 0x010fe20000000020 */
[----:B------:R-:W-:Y:S04]  /*2390*/  LDS.128 R16, [R3+0x890] ;  /* 0x0008900003107984 */ /* 0x000fe80000000c00 */
[----:B------:R-:W1:Y:S03]  /*23a0*/  LDS.64 R30, [R0] ;  /* 0x00000000001e7984 */ /* 0x000e660000000a00 */
[----:B-----5:R-:W-:-:S08]  /*23b0*/  DFMA R12, R12, R28, R32 ;  /* 0x0000001c0c0c722b */ /* 0x020fd00000000020 */
[----:B------:R-:W-:-:S08]  /*23c0*/  DFMA R12, R14, R26, R12 ;  /* 0x0000001a0e0c722b */ /* 0x000fd0000000000c */
[----:B0-----:R-:W-:Y:S01]  /*23d0*/  DFMA R6, R8, R6, R12 ;  /* 0x000000060806722b */ /* 0x001fe2000000000c */
[----:B------:R-:W-:Y:S01]  /*23e0*/  MOV R8, RZ ;  /* 0x000000ff00087202 */ /* 0x000fe20000000f00 */
[----:B-1----:R-:W-:-:S06]  /*23f0*/  DSETP.GT.AND P0, PT, R30, RZ, PT ;  /* 0x000000ff1e00722a */ /* 0x002fcc0003f04000 */
[----:B------:R-:W-:Y:S01]  /*2400*/  DFMA R6, R10, R20, R6 ;  /* 0x000000140a06722b */ /* 0x000fe20000000006 */
[----:B------:R-:W-:-:S07]  /*2410*/  FSEL R9, RZ, 1.875, !P0 ;  /* 0x3ff00000ff097808 */ /* 0x000fce0004000000 */
[----:B------:R-:W-:Y:S01]  /*2420*/  DFMA R6, R16, R22, R6 ;  /* 0x000000161006722b */ /* 0x000fe20000000006 */
[----:B------:R-:W-:-:S07]  /*2430*/  IMAD.MOV.U32 R16, RZ, RZ, R4 ;  /* 0x000000ffff107224 */ /* 0x000fce00078e0004 */
[----:B------:R-:W-:-:S08]  /*2440*/  DFMA R6, R18, R24, R6 ;  /* 0x000000181206722b */ /* 0x000fd00000000006 */
[----:B------:R-:W-:-:S07]  /*2450*/  DMUL R6, R6, R8 ;  /* 0x0000000806067228 */ /* 0x000fce0000000000 */
[----:B------:R0:W-:Y:S04]  /*2460*/  STS.64 [R0+0x8a0], R6 ;  /* 0x0008a00600007388 */ /* 0x0001e80000000a00 */
.L_x_56:
[----:B------:R-:W-:Y:S05]  /*2470*/  BSYNC.RECONVERGENT B1 ;  /* 0x0000000000017941 */ /* 0x000fea0003800200 */
.L_x_55:
[----:B------:R-:W-:Y:S05]  /*2480*/  @!P1 BRA `(.L_x_54) ;  /* 0x0000000400249947 */ /* 0x000fea0003800000 */
.L_x_57:
[----:B------:R-:W1:Y:S01]  /*2490*/  LDC.64 R40, c[0x0][0x3a0] ;  /* 0x0000e800ff287b82 */ /* 0x000e620000000a00 */
[----:B------:R-:W-:Y:S01]  /*24a0*/  IMAD R35, R16, 0xa, RZ ;  /* 0x0000000a10237824 */ /* 0x000fe200078e02ff */
[----:B------:R-:W2:Y:S03]  /*24b0*/  LDS.128 R12, [R3+0x850] ;  /* 0x00085000030c7984 */ /* 0x000ea60000000c00 */
[----:B-1----:R-:W-:-:S05]  /*24c0*/  IMAD.WIDE.U32 R34, R35, 0x8, R40 ;  /* 0x0000000823227825 */ /* 0x002fca00078e0028 */
[----:B------:R-:W2:Y:S04]  /*24d0*/  LDG.E.64 R8, desc[UR6][R34.64] ;  /* 0x0000000622087981 */ /* 0x000ea8000c1e1b00 */
[----:B------:R-:W3:Y:S04]  /*24e0*/  LDG.E.64 R32, desc[UR6][R34.64+0x8] ;  /* 0x0000080622207981 */ /* 0x000ee8000c1e1b00 */
[----:B------:R-:W4:Y:S04]  /*24f0*/  LDG.E.64 R30, desc[UR6][R34.64+0x10] ;  /* 0x00001006221e7981 */ /* 0x000f28000c1e1b00 */
[----:B------:R-:W5:Y:S04]  /*2500*/  LDG.E.64 R26, desc[UR6][R34.64+0x18] ;  /* 0x00001806221a7981 */ /* 0x000f68000c1e1b00 */
[----:B------:R-:W5:Y:S04]  /*2510*/  LDG.E.64 R24, desc[UR6][R34.64+0x20] ;  /* 0x0000200622187981 */ /* 0x000f68000c1e1b00 */
[----:B------:R-:W5:Y:S04]  /*2520*/  LDG.E.64 R20, desc[UR6][R34.64+0x28] ;  /* 0x0000280622147981 */ /* 0x000f68000c1e1b00 */
[----:B0-----:R-:W5:Y:S04]  /*2530*/  LDG.E.64 R6, desc[UR6][R34.64+0x30] ;  /* 0x0000300622067981 */ /* 0x001f68000c1e1b00 */
[----:B------:R-:W5:Y:S04]  /*2540*/  LDG.E.64 R22, desc[UR6][R34.64+0x38] ;  /* 0x0000380622167981 */ /* 0x000f68000c1e1b00 */
[----:B------:R-:W5:Y:S04]  /*2550*/  LDG.E.64 R28, desc[UR6][R34.64+0x40] ;  /* 0x00004006221c7981 */ /* 0x000f68000c1e1b00 */
[----:B------:R-:W5:Y:S01]  /*2560*/  LDG.E.64 R18, desc[UR6][R34.64+0x48] ;  /* 0x0000480622127981 */ /* 0x000f62000c1e1b00 */
[----:B------:R-:W-:-:S04]  /*2570*/  IMAD.IADD R4, R5, 0x1, R16 ;  /* 0x0000000105047824 */ /* 0x000fc800078e0210 */
[----:B------:R-:W-:-:S04]  /*2580*/  IMAD R17, R4, 0xa, RZ ;  /* 0x0000000a04117824 */ /* 0x000fc800078e02ff */
[----:B------:R-:W-:-:S05]  /*2590*/  IMAD.WIDE.U32 R40, R17, 0x8, R40 ;  /* 0x0000000811287825 */ /* 0x000fca00078e0028 */
[----:B------:R-:W5:Y:S04]  /*25a0*/  LDG.E.64 R36, desc[UR6][R40.64] ;  /* 0x0000000628247981 */ /* 0x000f68000c1e1b00 */
[----:B------:R-:W5:Y:S04]  /*25b0*/  LDG.E.64 R38, desc[UR6][R40.64+0x8] ;  /* 0x0000080628267981 */ /* 0x000f68000c1e1b00 */
[----:B------:R-:W5:Y:S01]  /*25c0*/  LDG.E.64 R34, desc[UR6][R40.64+0x10] ;  /* 0x0000100628227981 */ /* 0x000f62000c1e1b00 */
[----:B--2---:R-:W-:-:S03]  /*25d0*/  DFMA R12, R12, R8, RZ ;  /* 0x000000080c0c722b */ /* 0x004fc600000000ff */
[----:B------:R-:W4:Y:S05]  /*25e0*/  LDS.128 R8, [R3+0x860] ;  /* 0x0008600003087984 */ /* 0x000f2a0000000c00 */
[----:B---3--:R-:W-:Y:S01]  /*25f0*/  DFMA R12, R14, R32, R12 ;  /* 0x000000200e0c722b */ /* 0x008fe2000000000c */
[----:B------:R-:W2:Y:S07]  /*2600*/  LDG.E.64 R32, desc[UR6][R40.64+0x40] ;  /* 0x0000400628207981 */ /* 0x000eae000c1e1b00 */
[----:B----4-:R-:W-:-:S02]  /*2610*/  DFMA R8, R8, R30, R12 ;  /* 0x0000001e0808722b */ /* 0x010fc4000000000c */
[----:B------:R-:W0:Y:S06]  /*2620*/  LDS.128 R12, [R3+0x870] ;  /* 0x00087000030c7984 */ /* 0x000e2c0000000c00 */
[----:B-----5:R-:W-:Y:S02]  /*2630*/  DFMA R26, R10, R26, R8 ;  /* 0x0000001a0a1a722b */ /* 0x020fe40000000008 */
[----:B------:R-:W1:Y:S06]  /*2640*/  LDS.128 R8, [R3+0x880] ;  /* 0x0008800003087984 */ /* 0x000e6c0000000c00 */
[----:B0-----:R-:W-:-:S02]  /*2650*/  DFMA R12, R12, R24, R26 ;  /* 0x000000180c0c722b */ /* 0x001fc4000000001a */
[----:B------:R-:W3:Y:S04]  /*2660*/  LDG.E.64 R26, desc[UR6][R40.64+0x18] ;  /* 0x00001806281a7981 */ /* 0x000ee8000c1e1b00 */
[----:B------:R-:W4:Y:S02]  /*2670*/  LDG.E.64 R24, desc[UR6][R40.64+0x30] ;  /* 0x0000300628187981 */ /* 0x000f24000c1e1b00 */
[----:B------:R-:W-:Y:S02]  /*2680*/  DFMA R12, R14, R20, R12 ;  /* 0x000000140e0c722b */ /* 0x000fe4000000000c */
[----:B------:R-:W5:Y:S06]  /*2690*/  LDG.E.64 R20, desc[UR6][R40.64+0x28] ;  /* 0x0000280628147981 */ /* 0x000f6c000c1e1b00 */
[----:B-1----:R-:W-:Y:S01]  /*26a0*/  DFMA R8, R8, R6, R12 ;  /* 0x000000060808722b */ /* 0x002fe2000000000c */
[----:B------:R-:W2:Y:S04]  /*26b0*/  LDG.E.64 R6, desc[UR6][R40.64+0x20] ;  /* 0x0000200628067981 */ /* 0x000ea8000c1e1b00 */
[----:B------:R-:W0:Y:S03]  /*26c0*/  LDS.128 R12, [R3+0x890] ;  /* 0x00089000030c7984 */ /* 0x000e260000000c00 */
[----:B------:R-:W-:Y:S01]  /*26d0*/  DFMA R10, R10, R22, R8 ;  /* 0x000000160a0a722b */ /* 0x000fe20000000008 */
[----:B------:R-:W4:Y:S07]  /*26e0*/  LDG.E.64 R22, desc[UR6][R40.64+0x38] ;  /* 0x0000380628167981 */ /* 0x000f2e000c1e1b00 */
[----:B0-----:R-:W-:Y:S01]  /*26f0*/  DFMA R12, R12, R28, R10 ;  /* 0x0000001c0c0c722b */ /* 0x001fe2000000000a */
[----:B------:R-:W4:Y:S01]  /*2700*/  LDG.E.64 R28, desc[UR6][R40.64+0x48] ;  /* 0x00004806281c7981 */ /* 0x000f22000c1e1b00 */
[----:B------:R-:W-:-:S05]  /*2710*/  IMAD R30, R16, 0x8, R3 ;  /* 0x00000008101e7824 */ /* 0x000fca00078e0203 */
[----:B------:R-:W0:Y:S01]  /*2720*/  LDS.64 R8, [R30] ;  /* 0x000000001e087984 */ /* 0x000e220000000a00 */
[----:B------:R-:W-:Y:S01]  /*2730*/  DFMA R12, R14, R18, R12 ;  /* 0x000000120e0c722b */ /* 0x000fe2000000000c */
[----:B------:R-:W-:Y:S01]  /*2740*/  IMAD.MOV.U32 R42, RZ, RZ, RZ ;  /* 0x000000ffff2a7224 */ /* 0x000fe200078e00ff */
[----:B0-----:R-:W-:-:S06]  /*2750*/  DSETP.GT.AND P0, PT, R8, RZ, PT ;  /* 0x000000ff0800722a */ /* 0x001fcc0003f04000 */
[----:B------:R-:W-:-:S06]  /*2760*/  FSEL R43, RZ, 1.875, !P0 ;  /* 0x3ff00000ff2b7808 */ /* 0x000fcc0004000000 */
[----:B------:R-:W-:-:S07]  /*2770*/  DMUL R42, R12, R42 ;  /* 0x0000002a0c2a7228 */ /* 0x000fce0000000000 */
[----:B------:R-:W-:Y:S04]  /*2780*/  STS.64 [R30+0x8a0], R42 ;  /* 0x0008a02a1e007388 */ /* 0x000fe80000000a00 */
[----:B------:R-:W0:Y:S04]  /*2790*/  LDS.128 R8, [R3+0x850] ;  /* 0x0008500003087984 */ /* 0x000e280000000c00 */
[----:B------:R-:W1:Y:S04]  /*27a0*/  LDS.128 R16, [R3+0x860] ;  /* 0x0008600003107984 */ /* 0x000e680000000c00 */
[----:B------:R-:W2:Y:S01]  /*27b0*/  LDS.128 R12, [R3+0x870] ;  /* 0x00087000030c7984 */ /* 0x000ea20000000c00 */
[----:B0-----:R-:W-:-:S08]  /*27c0*/  DFMA R8, R8, R36, RZ ;  /* 0x000000240808722b */ /* 0x001fd000000000ff */
[----:B------:R-:W-:-:S08]  /*27d0*/  DFMA R10, R10, R38, R8 ;  /* 0x000000260a0a722b */ /* 0x000fd00000000008 */
[----:B-1----:R-:W-:Y:S02]  /*27e0*/  DFMA R16, R16, R34, R10 ;  /* 0x000000221010722b */ /* 0x002fe4000000000a */
[----:B------:R-:W4:Y:S01]  /*27f0*/  LDS.128 R8, [R3+0x880] ;  /* 0x0008800003087984 */ /* 0x000f220000000c00 */
[----:B------:R-:W-:-:S05]  /*2800*/  IMAD R31, R5, 0x8, R30 ;  /* 0x00000008051f7824 */ /* 0x000fca00078e021e */
[----:B---3--:R-:W-:Y:S02]  /*2810*/  DFMA R26, R18, R26, R16 ;  /* 0x0000001a121a722b */ /* 0x008fe40000000010 */
[----:B------:R-:W0:Y:S06]  /*2820*/  LDS.128 R16, [R3+0x890] ;  /* 0x0008900003107984 */ /* 0x000e2c0000000c00 */
[----:B--2---:R-:W-:Y:S01]  /*2830*/  DFMA R12, R12, R6, R26 ;  /* 0x000000060c0c722b */ /* 0x004fe2000000001a */
[----:B------:R-:W1:Y:S07]  /*2840*/  LDS.64 R6, [R31] ;  /* 0x000000001f067984 */ /* 0x000e6e0000000a00 */
[----:B-----5:R-:W-:-:S08]  /*2850*/  DFMA R12, R14, R20, R12 ;  /* 0x000000140e0c722b */ /* 0x020fd0000000000c */
[----:B----4-:R-:W-:-:S08]  /*2860*/  DFMA R8, R8, R24, R12 ;  /* 0x000000180808722b */ /* 0x010fd0000000000c */
[----:B------:R-:W-:-:S08]  /*2870*/  DFMA R8, R10, R22, R8 ;  /* 0x000000160a08722b */ /* 0x000fd00000000008 */
[----:B0-----:R-:W-:Y:S02]  /*2880*/  DFMA R8, R16, R32, R8 ;  /* 0x000000201008722b */ /* 0x001fe40000000008 */
[----:B-1----:R-:W-:Y:S01]  /*2890*/  DSETP.GT.AND P0, PT, R6, RZ, PT ;  /* 0x000000ff0600722a */ /* 0x002fe20003f04000 */
[----:B------:R-:W-:-:S05]  /*28a0*/  IMAD.MOV.U32 R6, RZ, RZ, RZ ;  /* 0x000000ffff067224 */ /* 0x000fca00078e00ff */
[----:B------:R-:W-:Y:S01]  /*28b0*/  DFMA R8, R18, R28, R8 ;  /* 0x0000001c1208722b */ /* 0x000fe20000000008 */
[----:B------:R-:W-:-:S07]  /*28c0*/  FSEL R7, RZ, 1.875, !P0 ;  /* 0x3ff00000ff077808 */ /* 0x000fce0004000000 */
[----:B------:R-:W-:Y:S01]  /*28d0*/  DMUL R8, R8, R6 ;  /* 0x0000000608087228 */ /* 0x000fe20000000000 */
[----:B------:R-:W-:-:S06]  /*28e0*/  IMAD.IADD R16, R4, 0x1, R5 ;  /* 0x0000000104107824 */ /* 0x000fcc00078e0205 */
[----:B------:R1:W-:Y:S01]  /*28f0*/  STS.64 [R31+0x8a0], R8 ;  /* 0x0008a0081f007388 */ /* 0x0003e20000000a00 */
[----:B------:R-:W-:-:S13]  /*2900*/  ISETP.GE.U32.AND P0, PT, R16, 0x100, PT ;  /* 0x000001001000780c */ /* 0x000fda0003f06070 */
[----:B-1----:R-:W-:Y:S05]  /*2910*/  @!P0 BRA `(.L_x_57) ;  /* 0xfffffff800dc8947 */ /* 0x002fea000383ffff */
.L_x_54:
[----:B------:R-:W-:Y:S05]  /*2920*/  BSYNC.RECONVERGENT B0 ;  /* 0x0000000000007941 */ /* 0x000fea0003800200 */
.L_x_53:
[----:B------:R-:W-:Y:S01]  /*2930*/  BAR.SYNC.DEFER_BLOCKING 0x0 ;  /* 0x0000000000007b1d */ /* 0x000fe20000010000 */
[----:B------:R-:W-:-:S05]  /*2940*/  ISETP.GT.U32.AND P0, PT, R2, 0xff, PT ;  /* 0x000000ff0200780c */ /* 0x000fca0003f04070 */
[----:B------:R-:W-:Y:S08]  /*2950*/  BSSY.RECONVERGENT B0, `(.L_x_58) ;  /* 0x000007a000007945 */ /* 0x000ff00003800200 */
[----:B------:R-:W-:Y:S05]  /*2960*/  @P0 BRA `(.L_x_59) ;  /* 0x0000000400e00947 */ /* 0x000fea0003800000 */
[----:B------:R-:W1:Y:S01]  /*2970*/  LDC R5, c[0x0][0x360] ;  /* 0x0000d800ff057b82 */ /* 0x000e620000000800 */
[----:B------:R-:W-:Y:S01]  /*2980*/  BSSY.RECONVERGENT B1, `(.L_x_60) ;  /* 0x000003b000017945 */ /* 0x000fe20003800200 */
[----:B-1----:R-:W1:Y:S01]  /*2990*/  I2F.U32.RP R10, R5 ;  /* 0x00000005000a7306 */ /* 0x002e620000209000 */
[----:B------:R-:W-:Y:S01]  /*29a0*/  IMAD.IADD R4, R2, 0x1, R5 ;  /* 0x0000000102047824 */ /* 0x000fe200078e0205 */
[----:B------:R-:W-:-:S04]  /*29b0*/  ISETP.NE.U32.AND P2, PT, R5, RZ, PT ;  /* 0x000000ff0500720c */ /* 0x000fc80003f45070 */
[C---:B------:R-:W-:Y:S02]  /*29c0*/  ISETP.GE.U32.AND P0, PT, R4.reuse, 0x100, PT ;  /* 0x000001000400780c */ /* 0x040fe40003f06070 */
[----:B---3--:R-:W-:Y:S02]  /*29d0*/  VIMNMX.U32 R9, PT, PT, R4, 0x100, !PT ;  /* 0x0000010004097848 */ /* 0x008fe40007fe0000 */
[----:B------:R-:W-:Y:S01]  /*29e0*/  SEL R8, RZ, 0x1, P0 ;  /* 0x00000001ff087807 */ /* 0x000fe20000000000 */
[----:B-1----:R-:W0:Y:S02]  /*29f0*/  MUFU.RCP R10, R10 ;  /* 0x0000000a000a7308 */ /* 0x002e240000001000 */
[----:B0-----:R-:W-:-:S06]  /*2a00*/  VIADD R7, R10, 0xffffffe ;  /* 0x0ffffffe0a077836 */ /* 0x001fcc0000000000 */
[----:B------:R-:W0:Y:S02]  /*2a10*/  F2I.FTZ.U32.TRUNC.NTZ R7, R7 ;  /* 0x0000000700077305 */ /* 0x000e24000021f000 */
[----:B0-----:R-:W-:-:S04]  /*2a20*/  IMAD.MOV R6, RZ, RZ, -R7 ;  /* 0x000000ffff067224 */ /* 0x001fc800078e0a07 */
[----:B------:R-:W-:Y:S01]  /*2a30*/  IMAD R11, R6, R5, RZ ;  /* 0x00000005060b7224 */ /* 0x000fe200078e02ff */
[----:B------:R-:W-:-:S05]  /*2a40*/  MOV R6, RZ ;  /* 0x000000ff00067202 */ /* 0x000fca0000000f00 */
        /* <DEDUP_REMOVED lines=16> */
[----:B------:R-:W-:Y:S01]  /*2b50*/  LDS.64 R6, [R0] ;  /* 0x0000000000067984 */ /* 0x000fe20000000a00 */
[----:B------:R-:W0:Y:S01]  /*2b60*/  LDC.64 R28, c[0x0][0x3c0] ;  /* 0x0000f000ff1c7b82 */ /* 0x000e220000000a00 */
[----:B------:R-:W-:Y:S02]  /*2b70*/  IMAD R31, R2, 0xa, RZ ;  /* 0x0000000a021f7824 */ /* 0x000fe400078e02ff */
[----:B------:R-:W1:Y:S04]  /*2b80*/  LDS.128 R8, [R3+0x850] ;  /* 0x0008500003087984 */ /* 0x000e680000000c00 */
[----:B------:R-:W2:Y:S04]  /*2b90*/  LDS.128 R12, [R3+0x860] ;  /* 0x00086000030c7984 */ /* 0x000ea80000000c00 */
[----:B------:R-:W3:Y:S04]  /*2ba0*/  LDS.128 R16, [R3+0x870] ;  /* 0x0008700003107984 */ /* 0x000ee80000000c00 */
[----:B------:R-:W4:Y:S04]  /*2bb0*/  LDS.128 R20, [R3+0x880] ;  /* 0x0008800003147984 */ /* 0x000f280000000c00 */
[----:B------:R-:W5:Y:S01]  /*2bc0*/  LDS.128 R24, [R3+0x890] ;  /* 0x0008900003187984 */ /* 0x000f620000000c00 */
[----:B0-----:R-:W-:Y:S01]  /*2bd0*/  IMAD.WIDE.U32 R28, R31, 0x8, R28 ;  /* 0x000000081f1c7825 */ /* 0x001fe200078e001c */
[----:B-1----:R-:W-:-:S02]  /*2be0*/  DMUL R8, R8, R6 ;  /* 0x0000000608087228 */ /* 0x002fc40000000000 */
[C---:B------:R-:W-:Y:S02]  /*2bf0*/  DMUL R10, R6.reuse, R10 ;  /* 0x0000000a060a7228 */ /* 0x040fe40000000000 */
[C---:B--2---:R-:W-:Y:S02]  /*2c00*/  DMUL R12, R6.reuse, R12 ;  /* 0x0000000c060c7228 */ /* 0x044fe40000000000 */
[C---:B------:R-:W-:Y:S01]  /*2c10*/  DMUL R14, R6.reuse, R14 ;  /* 0x0000000e060e7228 */ /* 0x040fe20000000000 */
[----:B------:R0:W-:Y:S01]  /*2c20*/  REDG.E.ADD.F64.RN.STRONG.GPU desc[UR6][R28.64], R8 ;  /* 0x000000081c0079a6 */ /* 0x0001e2000c12ff06 */
[C---:B---3--:R-:W-:Y:S02]  /*2c30*/  DMUL R16, R6.reuse, R16 ;  /* 0x0000001006107228 */ /* 0x048fe40000000000 */
[C---:B------:R-:W-:Y:S01]  /*2c40*/  DMUL R18, R6.reuse, R18 ;  /* 0x0000001206127228 */ /* 0x040fe20000000000 */
[----:B------:R0:W-:Y:S01]  /*2c50*/  REDG.E.ADD.F64.RN.STRONG.GPU desc[UR6][R28.64+0x8], R10 ;  /* 0x0000080a1c0079a6 */ /* 0x0001e2000c12ff06 */
[----:B----4-:R-:W-:-:S02]  /*2c60*/  DMUL R20, R6, R20 ;  /* 0x0000001406147228 */ /* 0x010fc40000000000 */
[C---:B------:R-:W-:Y:S01]  /*2c70*/  DMUL R22, R6.reuse, R22 ;  /* 0x0000001606167228 */ /* 0x040fe20000000000 */
[----:B------:R0:W-:Y:S01]  /*2c80*/  REDG.E.ADD.F64.RN.STRONG.GPU desc[UR6][R28.64+0x10], R12 ;  /* 0x0000100c1c0079a6 */ /* 0x0001e2000c12ff06 */
[C---:B-----5:R-:W-:Y:S02]  /*2c90*/  DMUL R24, R6.reuse, R24 ;  /* 0x0000001806187228 */ /* 0x060fe40000000000 */
[----:B------:R-:W-:Y:S01]  /*2ca0*/  DMUL R26, R6, R26 ;  /* 0x0000001a061a7228 */ /* 0x000fe20000000000 */
[----:B------:R0:W-:Y:S04]  /*2cb0*/  REDG.E.ADD.F64.RN.STRONG.GPU desc[UR6][R28.64+0x18], R14 ;  /* 0x0000180e1c0079a6 */ /* 0x0001e8000c12ff06 */
[----:B------:R0:W-:Y:S04]  /*2cc0*/  REDG.E.ADD.F64.RN.STRONG.GPU desc[UR6][R28.64+0x20], R16 ;  /* 0x000020101c0079a6 */ /* 0x0001e8000c12ff06 */
[----:B------:R0:W-:Y:S04]  /*2cd0*/  REDG.E.ADD.F64.RN.STRONG.GPU desc[UR6][R28.64+0x28], R18 ;  /* 0x000028121c0079a6 */ /* 0x0001e8000c12ff06 */
[----:B------:R0:W-:Y:S04]  /*2ce0*/  REDG.E.ADD.F64.RN.STRONG.GPU desc[UR6][R28.64+0x30], R20 ;  /* 0x000030141c0079a6 */ /* 0x0001e8000c12ff06 */
[----:B------:R0:W-:Y:S04]  /*2cf0*/  REDG.E.ADD.F64.RN.STRONG.GPU desc[UR6][R28.64+0x38], R22 ;  /* 0x000038161c0079a6 */ /* 0x0001e8000c12ff06 */
[----:B------:R0:W-:Y:S04]  /*2d00*/  REDG.E.ADD.F64.RN.STRONG.GPU desc[UR6][R28.64+0x40], R24 ;  /* 0x000040181c0079a6 */ /* 0x0001e8000c12ff06 */
[----:B------:R0:W-:Y:S01]  /*2d10*/  REDG.E.ADD.F64.RN.STRONG.GPU desc[UR6][R28.64+0x48], R26 ;  /* 0x0000481a1c0079a6 */ /* 0x0001e2000c12ff06 */
[----:B------:R-:W-:-:S07]  /*2d20*/  IMAD.MOV.U32 R2, RZ, RZ, R4 ;  /* 0x000000ffff027224 */ /* 0x000fce00078e0004 */
.L_x_61:
[----:B------:R-:W-:Y:S05]  /*2d30*/  BSYNC.RECONVERGENT B1 ;  /* 0x0000000000017941 */ /* 0x000fea0003800200 */
.L_x_60:
[----:B------:R-:W-:Y:S05]  /*2d40*/  @!P1 BRA `(.L_x_59) ;  /* 0x0000000000e89947 */ /* 0x000fea0003800000 */
[----:B0-----:R0:W1:Y:S04]  /*2d50*/  LDS.128 R8, [R3+0x850] ;  /* 0x0008500003087984 */ /* 0x0010680000000c00 */
[----:B------:R0:W2:Y:S04]  /*2d60*/  LDS.128 R12, [R3+0x860] ;  /* 0x00086000030c7984 */ /* 0x0000a80000000c00 */
[----:B------:R0:W3:Y:S04]  /*2d70*/  LDS.128 R16, [R3+0x870] ;  /* 0x0008700003107984 */ /* 0x0000e80000000c00 */
[----:B------:R0:W4:Y:S04]  /*2d80*/  LDS.128 R20, [R3+0x880] ;  /* 0x0008800003147984 */ /* 0x0001280000000c00 */
[----:B------:R0:W0:Y:S02]  /*2d90*/  LDS.128 R24, [R3+0x890] ;  /* 0x0008900003187984 */ /* 0x0000240000000c00 */
.L_x_62:
[C---:B------:R-:W-:Y:S01]  /*2da0*/  IMAD R0, R2.reuse, 0x8, R3 ;  /* 0x0000000802007824 */ /* 0x040fe200078e0203 */
[----:B-1----:R-:W5:Y:S01]  /*2db0*/  LDC.64 R28, c[0x0][0x3c0] ;  /* 0x0000f000ff1c7b82 */ /* 0x002f620000000a00 */
[----:B------:R-:W-:-:S03]  /*2dc0*/  IMAD R31, R2, 0xa, RZ ;  /* 0x0000000a021f7824 */ /* 0x000fc600078e02ff */
[----:B------:R-:W1:Y:S01]  /*2dd0*/  LDS.64 R6, [R0] ;  /* 0x0000000000067984 */ /* 0x000e620000000a00 */
[----:B------:R-:W-:-:S06]  /*2de0*/  IMAD R40, R5, 0x8, R0 ;  /* 0x0000000805287824 */ /* 0x000fcc00078e0200 */
[----:B------:R-:W0:Y:S01]  /*2df0*/  LDS.64 R40, [R40] ;  /* 0x0000000028287984 */ /* 0x000e220000000a00 */
[----:B------:R-:W-:Y:S02]  /*2e00*/  IMAD.IADD R2, R5, 0x1, R2 ;  /* 0x0000000105027824 */ /* 0x000fe400078e0202 */
[----:B-----5:R-:W-:Y:S01]  /*2e10*/  IMAD.WIDE.U32 R30, R31, 0x8, R28 ;  /* 0x000000081f1e7825 */ /* 0x020fe200078e001c */
[----:B-1----:R-:W-:Y:S02]  /*2e20*/  DMUL R38, R8, R6 ;  /* 0x0000000608267228 */ /* 0x002fe40000000000 */
[----:B------:R-:W-:Y:S02]  /*2e30*/  DMUL R36, R6, R10 ;  /* 0x0000000a06247228 */ /* 0x000fe40000000000 */
[----:B--2---:R-:W-:Y:S02]  /*2e40*/  DMUL R32, R12, R6 ;  /* 0x000000060c207228 */ /* 0x004fe40000000000 */
[----:B------:R-:W-:Y:S01]  /*2e50*/  DMUL R34, R6, R14 ;  /* 0x0000000e06227228 */ /* 0x000fe20000000000 */
[----:B------:R4:W-:Y:S01]  /*2e60*/  REDG.E.ADD.F64.RN.STRONG.GPU desc[UR6][R30.64], R38 ;  /* 0x000000261e0079a6 */ /* 0x0009e2000c12ff06 */
[----:B---3--:R-:W-:-:S02]  /*2e70*/  DMUL R42, R16, R6 ;  /* 0x00000006102a7228 */ /* 0x008fc40000000000 */
[C---:B------:R-:W-:Y:S01]  /*2e80*/  DMUL R44, R6.reuse, R18 ;  /* 0x00000012062c7228 */ /* 0x040fe20000000000 */
[----:B------:R1:W-:Y:S04]  /*2e90*/  REDG.E.ADD.F64.RN.STRONG.GPU desc[UR6][R30.64+0x8], R36 ;  /* 0x000008241e0079a6 */ /* 0x0003e8000c12ff06 */
[----:B------:R0:W-:Y:S04]  /*2ea0*/  REDG.E.ADD.F64.RN.STRONG.GPU desc[UR6][R30.64+0x10], R32 ;  /* 0x000010201e0079a6 */ /* 0x0001e8000c12ff06 */
[----:B------:R2:W-:Y:S01]  /*2eb0*/  REDG.E.ADD.F64.RN.STRONG.GPU desc[UR6][R30.64+0x18], R34 ;  /* 0x000018221e0079a6 */ /* 0x0005e2000c12ff06 */
[----:B----4-:R-:W-:-:S03]  /*2ec0*/  DMUL R38, R6, R22 ;  /* 0x0000001606267228 */ /* 0x010fc60000000000 */
[----:B------:R-:W-:Y:S01]  /*2ed0*/  REDG.E.ADD.F64.RN.STRONG.GPU desc[UR6][R30.64+0x20], R42 ;  /* 0x0000202a1e0079a6 */ /* 0x000fe2000c12ff06 */
[----:B-1----:R-:W-:-:S03]  /*2ee0*/  DMUL R36, R20, R6 ;  /* 0x0000000614247228 */ /* 0x002fc60000000000 */
[----:B------:R1:W-:Y:S01]  /*2ef0*/  REDG.E.ADD.F64.RN.STRONG.GPU desc[UR6][R30.64+0x28], R44 ;  /* 0x0000282c1e0079a6 */ /* 0x0003e2000c12ff06 */
[----:B0-----:R-:W-:Y:S02]  /*2f00*/  DMUL R32, R24, R6 ;  /* 0x0000000618207228 */ /* 0x001fe40000000000 */
[----:B------:R-:W-:Y:S01]  /*2f10*/  DMUL R6, R6, R26 ;  /* 0x0000001a06067228 */ /* 0x000fe20000000000 */
[----:B------:R0:W-:Y:S01]  /*2f20*/  REDG.E.ADD.F64.RN.STRONG.GPU desc[UR6][R30.64+0x30], R36 ;  /* 0x000030241e0079a6 */ /* 0x0001e2000c12ff06 */
[C---:B--2---:R-:W-:Y:S01]  /*2f30*/  IMAD R35, R2.reuse, 0xa, RZ ;  /* 0x0000000a02237824 */ /* 0x044fe200078e02ff */
[----:B------:R-:W-:Y:S02]  /*2f40*/  IADD3 R2, PT, PT, R2, R5, RZ ;  /* 0x0000000502027210 */ /* 0x000fe40007ffe0ff */
[----:B------:R-:W-:Y:S01]  /*2f50*/  REDG.E.ADD.F64.RN.STRONG.GPU desc[UR6][R30.64+0x38], R38 ;  /* 0x000038261e0079a6 */ /* 0x000fe2000c12ff06 */
[----:B------:R-:W-:-:S03]  /*2f60*/  IMAD.WIDE.U32 R28, R35, 0x8, R28 ;  /* 0x00000008231c7825 */ /* 0x000fc600078e001c */
[----:B------:R2:W-:Y:S01]  /*2f70*/  REDG.E.ADD.F64.RN.STRONG.GPU desc[UR6][R30.64+0x40], R32 ;  /* 0x000040201e0079a6 */ /* 0x0005e2000c12ff06 */
[----:B------:R-:W-:-:S03]  /*2f80*/  DMUL R34, R12, R40 ;  /* 0x000000280c227228 */ /* 0x000fc60000000000 */
[----:B------:R3:W-:Y:S01]  /*2f90*/  REDG.E.ADD.F64.RN.STRONG.GPU desc[UR6][R30.64+0x48], R6 ;  /* 0x000048061e0079a6 */ /* 0x0007e2000c12ff06 */
[----:B-1----:R-:W-:Y:S01]  /*2fa0*/  DMUL R44, R16, R40 ;  /* 0x00000028102c7228 */ /* 0x002fe20000000000 */
[----:B------:R-:W-:Y:S01]  /*2fb0*/  ISETP.GE.U32.AND P0, PT, R2, 0x100, PT ;  /* 0x000001000200780c */ /* 0x000fe20003f06070 */
[----:B0-----:R-:W-:Y:S02]  /*2fc0*/  DMUL R36, R40, R14 ;  /* 0x0000000e28247228 */ /* 0x001fe40000000000 */
[----:B--2---:R-:W-:Y:S02]  /*2fd0*/  DMUL R32, R8, R40 ;  /* 0x0000002808207228 */ /* 0x004fe40000000000 */
[C---:B---3--:R-:W-:Y:S02]  /*2fe0*/  DMUL R6, R40.reuse, R10 ;  /* 0x0000000a28067228 */ /* 0x048fe40000000000 */
[----:B------:R-:W-:-:S03]  /*2ff0*/  DMUL R38, R40, R18 ;  /* 0x0000001228267228 */ /* 0x000fc60000000000 */
[----:B------:R0:W-:Y:S01]  /*3000*/  REDG.E.ADD.F64.RN.STRONG.GPU desc[UR6][R28.64], R32 ;  /* 0x000000201c0079a6 */ /* 0x0001e2000c12ff06 */
[----:B------:R-:W-:Y:S02]  /*3010*/  DMUL R30, R20, R40 ;  /* 0x00000028141e7228 */ /* 0x000fe40000000000 */
[----:B------:R-:W-:Y:S01]  /*3020*/  DMUL R42, R40, R22 ;  /* 0x00000016282a7228 */ /* 0x000fe20000000000 */
[----:B------:R1:W-:Y:S04]  /*3030*/  REDG.E.ADD.F64.RN.STRONG.GPU desc[UR6][R28.64+0x8], R6 ;  /* 0x000008061c0079a6 */ /* 0x0003e8000c12ff06 */
[----:B------:R1:W-:Y:S04]  /*3040*/  REDG.E.ADD.F64.RN.STRONG.GPU desc[UR6][R28.64+0x10], R34 ;  /* 0x000010221c0079a6 */ /* 0x0003e8000c12ff06 */
[----:B------:R1:W-:Y:S01]  /*3050*/  REDG.E.ADD.F64.RN.STRONG.GPU desc[UR6][R28.64+0x18], R36 ;  /* 0x000018241c0079a6 */ /* 0x0003e2000c12ff06 */
[----:B0-----:R-:W-:-:S02]  /*3060*/  DMUL R32, R24, R40 ;  /* 0x0000002818207228 */ /* 0x001fc40000000000 */
[----:B------:R-:W-:Y:S01]  /*3070*/  DMUL R40, R40, R26 ;  /* 0x0000001a28287228 */ /* 0x000fe20000000000 */
[----:B------:R1:W-:Y:S04]  /*3080*/  REDG.E.ADD.F64.RN.STRONG.GPU desc[UR6][R28.64+0x20], R44 ;  /* 0x0000202c1c0079a6 */ /* 0x0003e8000c12ff06 */
[----:B------:R1:W-:Y:S04]  /*3090*/  REDG.E.ADD.F64.RN.STRONG.GPU desc[UR6][R28.64+0x28], R38 ;  /* 0x000028261c0079a6 */ /* 0x0003e8000c12ff06 */
[----:B------:R1:W-:Y:S04]  /*30a0*/  REDG.E.ADD.F64.RN.STRONG.GPU desc[UR6][R28.64+0x30], R30 ;  /* 0x0000301e1c0079a6 */ /* 0x0003e8000c12ff06 */
[----:B------:R1:W-:Y:S04]  /*30b0*/  REDG.E.ADD.F64.RN.STRONG.GPU desc[UR6][R28.64+0x38], R42 ;  /* 0x0000382a1c0079a6 */ /* 0x0003e8000c12ff06 */
[----:B------:R1:W-:Y:S04]  /*30c0*/  REDG.E.ADD.F64.RN.STRONG.GPU desc[UR6][R28.64+0x40], R32 ;  /* 0x000040201c0079a6 */ /* 0x0003e8000c12ff06 */
[----:B------:R1:W-:Y:S01]  /*30d0*/  REDG.E.ADD.F64.RN.STRONG.GPU desc[UR6][R28.64+0x48], R40 ;  /* 0x000048281c0079a6 */ /* 0x0003e2000c12ff06 */
[----:B------:R-:W-:Y:S05]  /*30e0*/  @!P0 BRA `(.L_x_62) ;  /* 0xfffffffc002c8947 */ /* 0x000fea000383ffff */
.L_x_59:
[----:B------:R-:W-:Y:S05]  /*30f0*/  BSYNC.RECONVERGENT B0 ;  /* 0x0000000000007941 */ /* 0x000fea0003800200 */
.L_x_58:
[----:B0-----:R-:W0:Y:S01]  /*3100*/  S2R R0, SR_TID.X ;  /* 0x0000000000007919 */ /* 0x001e220000002100 */
[----:B------:R-:W-:Y:S01]  /*3110*/  BSSY.RECONVERGENT B0, `(.L_x_63) ;  /* 0x000000e000007945 */ /* 0x000fe20003800200 */
[C---:B0-----:R-:W-:Y:S02]  /*3120*/  ISETP.GT.U32.AND P0, PT, R0.reuse, 0x9, PT ;  /* 0x000000090000780c */ /* 0x041fe40003f04070 */
[----:B------:R-:W-:-:S11]  /*3130*/  ISETP.GT.U32.AND P1, PT, R0, 0x30f, PT ;  /* 0x0000030f0000780c */ /* 0x000fd60003f24070 */
[----:B------:R-:W-:Y:S05]  /*3140*/  @P0 BRA `(.L_x_64) ;  /* 0x0000000000280947 */ /* 0x000fea0003800000 */
[----:B------:R-:W0:Y:S01]  /*3150*/  LDC R11, c[0x0][0x360] ;  /* 0x0000d800ff0b7b82 */ /* 0x000e220000000800 */
[----:B------:R-:W-:-:S07]  /*3160*/  IMAD.MOV.U32 R2, RZ, RZ, R0 ;  /* 0x000000ffff027224 */ /* 0x000fce00078e0000 */
[----:B---3--:R-:W2:Y:S02]  /*3170*/  LDC.64 R8, c[0x0][0x3c8] ;  /* 0x0000f200ff087b82 */ /* 0x008ea40000000a00 */
.L_x_65:
[C---:B-1--4-:R-:W-:Y:S02]  /*3180*/  IMAD R6, R2.reuse, 0x8, R3 ;  /* 0x0000000802067824 */ /* 0x052fe400078e0203 */
[----:B--2---:R-:W-:-:S04]  /*3190*/  IMAD.WIDE.U32 R4, R2, 0x8, R8 ;  /* 0x0000000802047825 */ /* 0x004fc800078e0008 */
[----:B------:R-:W1:Y:S01]  /*31a0*/  LDS.64 R6, [R6+0x850] ;  /* 0x0008500006067984 */ /* 0x000e620000000a00 */
[----:B0-----:R-:W-:-:S05]  /*31b0*/  IMAD.IADD R2, R11, 0x1, R2 ;  /* 0x000000010b027824 */ /* 0x001fca00078e0202 */
[----:B------:R-:W-:Y:S01]  /*31c0*/  ISETP.GE.U32.AND P0, PT, R2, 0xa, PT ;  /* 0x0000000a0200780c */ /* 0x000fe20003f06070 */
[----:B-1----:R4:W-:-:S12]  /*31d0*/  REDG.E.ADD.F64.RN.STRONG.GPU desc[UR6][R4.64], R6 ;  /* 0x00000006040079a6 */ /* 0x0029d8000c12ff06 */
[----:B------:R-:W-:Y:S05]  /*31e0*/  @!P0 BRA `(.L_x_65) ;  /* 0xfffffffc00e48947 */ /* 0x000fea000383ffff */
.L_x_64:
[----:B------:R-:W-:Y:S05]  /*31f0*/  BSYNC.RECONVERGENT B0 ;  /* 0x0000000000007941 */ /* 0x000fea0003800200 */
.L_x_63:
[----:B------:R-:W-:Y:S04]  /*3200*/  BSSY.RECONVERGENT B0, `(.L_x_66) ;  /* 0x000005c000007945 */ /* 0x000fe80003800200 */
[----:B------:R-:W-:Y:S05]  /*3210*/  @P1 BRA `(.L_x_67) ;  /* 0x0000000400681947 */ /* 0x000fea0003800000 */
.L_x_69:
[----:B---3--:R-:W0:Y:S01]  /*3220*/  S2R R9, SR_CTAID.X ;  /* 0x0000000000097919 */ /* 0x008e220000002500 */
[----:B-1--4-:R-:W1:Y:S01]  /*3230*/  LDC.64 R6, c[0x0][0x3b0] ;  /* 0x0000ec00ff067b82 */ /* 0x012e620000000a00 */
[----:B------:R-:W-:-:S07]  /*3240*/  UMOV UR4, 0x400 ;  /* 0x0000040000047882 */ /* 0x000fce0000000000 */
[----:B------:R-:W2:Y:S08]  /*3250*/  S2UR UR5, SR_CgaCtaId ;  /* 0x00000000000579c3 */ /* 0x000eb00000008800 */
[----:B------:R-:W3:Y:S01]  /*3260*/  LDC.64 R4, c[0x0][0x380] ;  /* 0x0000e000ff047b82 */ /* 0x000ee20000000a00 */
[----:B-1----:R-:W-:-:S03]  /*3270*/  IMAD.WIDE.U32 R6, R0, 0x800, R6 ;  /* 0x0000080000067825 */ /* 0x002fc600078e0006 */
[----:B------:R-:W-:Y:S01]  /*3280*/  IADD3 R16, P0, PT, R6, 0x40, RZ ;  /* 0x0000004006107810 */ /* 0x000fe20007f1e0ff */
[----:B0-----:R-:W-:Y:S01]  /*3290*/  IMAD R9, R9, 0x310, R0 ;  /* 0x0000031009097824 */ /* 0x001fe200078e0200 */
[----:B--2---:R-:W-:-:S03]  /*32a0*/  ULEA UR4, UR5, UR4, 0x18 ;  /* 0x0000000405047291 */ /* 0x004fc6000f8ec0ff */
[----:B------:R-:W-:-:S03]  /*32b0*/  IMAD.X R17, RZ, RZ, R7, P0 ;  /* 0x000000ffff117224 */ /* 0x000fc600000e0607 */
[----:B------:R-:W-:Y:S01]  /*32c0*/  IMAD.U32 R3, RZ, RZ, UR4 ;  /* 0x00000004ff037e24 */ /* 0x000fe2000f8e00ff */
[----:B------:R-:W-:Y:S01]  /*32d0*/  UMOV UR4, 0x8a0 ;  /* 0x000008a000047882 */ /* 0x000fe20000000000 */
[----:B---3--:R-:W-:-:S04]  /*32e0*/  IMAD.WIDE.U32 R4, R9, 0x8, R4 ;  /* 0x0000000809047825 */ /* 0x008fc800078e0004 */
[----:B------:R-:W-:-:S07]  /*32f0*/  VIADD R2, R3, 0x918 ;  /* 0x0000091803027836 */ /* 0x000fce0000000000 */
.L_x_68:
[----:B---3--:R-:W2:Y:S04]  /*3300*/  LDG.E.64 R8, desc[UR6][R4.64] ;  /* 0x0000000604087981 */ /* 0x008ea8000c1e1b00 */
[----:B------:R-:W2:Y:S04]  /*3310*/  LDS.64 R6, [R2+-0x78] ;  /* 0xffff880002067984 */ /* 0x000ea80000000a00 */
[----:B------:R-:W0:Y:S01]  /*3320*/  LDS.64 R10, [R2+-0x70] ;  /* 0xffff9000020a7984 */ /* 0x000e220000000a00 */
[----:B--2---:R-:W-:Y:S01]  /*3330*/  DMUL R8, R6, R8 ;  /* 0x0000000806087228 */ /* 0x004fe20000000000 */
[----:B------:R-:W-:-:S02]  /*3340*/  IMAD.MOV.U32 R6, RZ, RZ, R16 ;  /* 0x000000ffff067224 */ /* 0x000fc400078e0010 */
[----:B------:R-:W-:-:S05]  /*3350*/  IMAD.MOV.U32 R7, RZ, RZ, R17 ;  /* 0x000000ffff077224 */ /* 0x000fca00078e0011 */
[----:B------:R-:W-:Y:S04]  /*3360*/  REDG.E.ADD.F64.RN.STRONG.GPU desc[UR6][R6.64+-0x40], R8 ;  /* 0xffffc008060079a6 */ /* 0x000fe8000c12ff06 */
[----:B------:R-:W0:Y:S04]  /*3370*/  LDG.E.64 R12, desc[UR6][R4.64] ;  /* 0x00000006040c7981 */ /* 0x000e28000c1e1b00 */
[----:B------:R-:W-:Y:S01]  /*3380*/  LDS.64 R8, [R2+-0x58] ;  /* 0xffffa80002087984 */ /* 0x000fe20000000a00 */
[----:B0-----:R-:W-:-:S03]  /*3390*/  DMUL R10, R10, R12 ;  /* 0x0000000c0a0a7228 */ /* 0x001fc60000000000 */
[----:B------:R-:W0:Y:S04]  /*33a0*/  LDS.64 R12, [R2+-0x68] ;  /* 0xffff9800020c7984 */ /* 0x000e280000000a00 */
[----:B------:R-:W-:Y:S04]  /*33b0*/  REDG.E.ADD.F64.RN.STRONG.GPU desc[UR6][R6.64+-0x38], R10 ;  /* 0xffffc80a060079a6 */ /* 0x000fe8000c12ff06 */
[----:B------:R-:W0:Y:S04]  /*33c0*/  LDG.E.64 R14, desc[UR6][R4.64] ;  /* 0x00000006040e7981 */ /* 0x000e28000c1e1b00 */
[----:B------:R-:W-:Y:S01]  /*33d0*/  LDS.64 R10, [R2+-0x50] ;  /* 0xffffb000020a7984 */ /* 0x000fe20000000a00 */
[----:B0-----:R-:W-:-:S03]  /*33e0*/  DMUL R12, R12, R14 ;  /* 0x0000000e0c0c7228 */ /* 0x001fc60000000000 */
[----:B------:R-:W0:Y:S04]  /*33f0*/  LDS.64 R14, [R2+-0x60] ;  /* 0xffffa000020e7984 */ /* 0x000e280000000a00 */
[----:B------:R-:W-:Y:S04]  /*3400*/  REDG.E.ADD.F64.RN.STRONG.GPU desc[UR6][R6.64+-0x30], R12 ;  /* 0xffffd00c060079a6 */ /* 0x000fe8000c12ff06 */
[----:B------:R-:W0:Y:S04]  /*3410*/  LDG.E.64 R16, desc[UR6][R4.64] ;  /* 0x0000000604107981 */ /* 0x000e28000c1e1b00 */
[----:B------:R-:W1:Y:S01]  /*3420*/  LDS.64 R12, [R2+-0x48] ;  /* 0xffffb800020c7984 */ /* 0x000e620000000a00 */
[----:B0-----:R-:W-:-:S07]  /*3430*/  DMUL R14, R14, R16 ;  /* 0x000000100e0e7228 */ /* 0x001fce0000000000 */
[----:B------:R-:W-:Y:S04]  /*3440*/  REDG.E.ADD.F64.RN.STRONG.GPU desc[UR6][R6.64+-0x28], R14 ;  /* 0xffffd80e060079a6 */ /* 0x000fe8000c12ff06 */
[----:B------:R-:W2:Y:S04]  /*3450*/  LDG.E.64 R16, desc[UR6][R4.64] ;  /* 0x0000000604107981 */ /* 0x000ea8000c1e1b00 */
[----:B------:R-:W0:Y:S01]  /*3460*/  LDS.64 R14, [R2+-0x40] ;  /* 0xffffc000020e7984 */ /* 0x000e220000000a00 */
[----:B--2---:R-:W-:-:S07]  /*3470*/  DMUL R8, R8, R16 ;  /* 0x0000001008087228 */ /* 0x004fce0000000000 */
[----:B------:R-:W-:Y:S04]  /*3480*/  REDG.E.ADD.F64.RN.STRONG.GPU desc[UR6][R6.64+-0x20], R8 ;  /* 0xffffe008060079a6 */ /* 0x000fe8000c12ff06 */
[----:B------:R-:W2:Y:S04]  /*3490*/  LDG.E.64 R16, desc[UR6][R4.64] ;  /* 0x0000000604107981 */ /* 0x000ea8000c1e1b00 */
[----:B------:R-:W3:Y:S01]  /*34a0*/  LDS.64 R8, [R2+-0x38] ;  /* 0xffffc80002087984 */ /* 0x000ee20000000a00 */
[----:B--2---:R-:W-:-:S07]  /*34b0*/  DMUL R10, R10, R16 ;  /* 0x000000100a0a7228 */ /* 0x004fce0000000000 */
[----:B------:R-:W-:Y:S04]  /*34c0*/  REDG.E.ADD.F64.RN.STRONG.GPU desc[UR6][R6.64+-0x18], R10 ;  /* 0xffffe80a060079a6 */ /* 0x000fe8000c12ff06 */
[----:B------:R-:W1:Y:S04]  /*34d0*/  LDG.E.64 R16, desc[UR6][R4.64] ;  /* 0x0000000604107981 */ /* 0x000e68000c1e1b00 */
[----:B------:R-:W2:Y:S01]  /*34e0*/  LDS.64 R10, [R2+-0x30] ;  /* 0xffffd000020a7984 */ /* 0x000ea20000000a00 */
[----:B-1----:R-:W-:-:S07]  /*34f0*/  DMUL R12, R12, R16 ;  /* 0x000000100c0c7228 */ /* 0x002fce0000000000 */
[----:B------:R-:W-:Y:S04]  /*3500*/  REDG.E.ADD.F64.RN.STRONG.GPU desc[UR6][R6.64+-0x10], R12 ;  /* 0xfffff00c060079a6 */ /* 0x000fe8000c12ff06 */
[----:B------:R-:W0:Y:S04]  /*3510*/  LDG.E.64 R16, desc[UR6][R4.64] ;  /* 0x0000000604107981 */ /* 0x000e28000c1e1b00 */
[----:B------:R-:W1:Y:S01]  /*3520*/  LDS.64 R12, [R2+-0x28] ;  /* 0xffffd800020c7984 */ /* 0x000e620000000a00 */
[----:B0-----:R-:W-:-:S07]  /*3530*/  DMUL R14, R14, R16 ;  /* 0x000000100e0e7228 */ /* 0x001fce0000000000 */
[----:B------:R-:W-:Y:S04]  /*3540*/  REDG.E.ADD.F64.RN.STRONG.GPU desc[UR6][R6.64+-0x8], R14 ;  /* 0xfffff80e060079a6 */ /* 0x000fe8000c12ff06 */
[----:B------:R-:W3:Y:S04]  /*3550*/  LDG.E.64 R16, desc[UR6][R4.64] ;  /* 0x0000000604107981 */ /* 0x000ee8000c1e1b00 */
[----:B------:R-:W0:Y:S01]  /*3560*/  LDS.64 R14, [R2+-0x20] ;  /* 0xffffe000020e7984 */ /* 0x000e220000000a00 */
[----:B---3--:R-:W-:-:S07]  /*3570*/  DMUL R8, R8, R16 ;  /* 0x0000001008087228 */ /* 0x008fce0000000000 */
        /* <DEDUP_REMOVED lines=14> */
[----:B------:R-:W0:Y:S01]  /*3660*/  LDS.64 R14, [R2] ;  /* 0x00000000020e7984 */ /* 0x000e220000000a00 */
[----:B---3--:R-:W-:-:S07]  /*3670*/  DMUL R8, R8, R16 ;  /* 0x0000001008087228 */ /* 0x008fce0000000000 */
[----:B------:R3:W-:Y:S04]  /*3680*/  REDG.E.ADD.F64.RN.STRONG.GPU desc[UR6][R6.64+0x20], R8 ;  /* 0x00002008060079a6 */ /* 0x0007e8000c12ff06 */
[----:B------:R-:W2:Y:S02]  /*3690*/  LDG.E.64 R16, desc[UR6][R4.64] ;  /* 0x0000000604107981 */ /* 0x000ea4000c1e1b00 */
[----:B--2---:R-:W-:-:S07]  /*36a0*/  DMUL R10, R10, R16 ;  /* 0x000000100a0a7228 */ /* 0x004fce0000000000 */
[----:B------:R3:W-:Y:S04]  /*36b0*/  REDG.E.ADD.F64.RN.STRONG.GPU desc[UR6][R6.64+0x28], R10 ;  /* 0x0000280a060079a6 */ /* 0x0007e8000c12ff06 */
[----:B------:R-:W1:Y:S02]  /*36c0*/  LDG.E.64 R16, desc[UR6][R4.64] ;  /* 0x0000000604107981 */ /* 0x000e64000c1e1b00 */
[----:B-1----:R-:W-:-:S07]  /*36d0*/  DMUL R12, R12, R16 ;  /* 0x000000100c0c7228 */ /* 0x002fce0000000000 */
[----:B------:R3:W-:Y:S04]  /*36e0*/  REDG.E.ADD.F64.RN.STRONG.GPU desc[UR6][R6.64+0x30], R12 ;  /* 0x0000300c060079a6 */ /* 0x0007e8000c12ff06 */
[----:B------:R-:W0:Y:S01]  /*36f0*/  LDG.E.64 R16, desc[UR6][R4.64] ;  /* 0x0000000604107981 */ /* 0x000e22000c1e1b00 */
[----:B------:R-:W-:-:S04]  /*3700*/  UIADD3 UR4, UPT, UPT, UR4, 0x80, URZ ;  /* 0x0000008004047890 */ /* 0x000fc8000fffe0ff */
[----:B------:R-:W-:Y:S01]  /*3710*/  UISETP.NE.AND UP0, UPT, UR4, 0x10a0, UPT ;  /* 0x000010a00400788c */ /* 0x000fe2000bf05270 */
[----:B0-----:R-:W-:-:S07]  /*3720*/  DMUL R14, R14, R16 ;  /* 0x000000100e0e7228 */ /* 0x001fce0000000000 */
[----:B------:R3:W-:Y:S01]  /*3730*/  REDG.E.ADD.F64.RN.STRONG.GPU desc[UR6][R6.64+0x38], R14 ;  /* 0x0000380e060079a6 */ /* 0x0007e2000c12ff06 */
[----:B------:R-:W-:Y:S02]  /*3740*/  IADD3 R16, P0, PT, R6, 0x80, RZ ;  /* 0x0000008006107810 */ /* 0x000fe40007f1e0ff */
[----:B------:R-:W-:-:S03]  /*3750*/  IADD3 R2, PT, PT, R2, 0x80, RZ ;  /* 0x0000008002027810 */ /* 0x000fc60007ffe0ff */
[----:B------:R-:W-:Y:S01]  /*3760*/  IMAD.X R17, RZ, RZ, R7, P0 ;  /* 0x000000ffff117224 */ /* 0x000fe200000e0607 */
[----:B------:R-:W-:Y:S07]  /*3770*/  BRA.U UP0, `(.L_x_68) ;  /* 0xfffffff900e07547 */ /* 0x000fee000b83ffff */
[----:B------:R-:W0:Y:S02]  /*3780*/  LDCU UR4, c[0x0][0x360] ;  /* 0x00006c00ff0477ac */ /* 0x000e240008000800 */
[----:B0-----:R-:W-:-:S05]  /*3790*/  VIADD R0, R0, UR4 ;  /* 0x0000000400007c36 */ /* 0x001fca0008000000 */
[----:B------:R-:W-:-:S13]  /*37a0*/  ISETP.GE.U32.AND P0, PT, R0, 0x310, PT ;  /* 0x000003100000780c */ /* 0x000fda0003f06070 */
[----:B------:R-:W-:Y:S05]  /*37b0*/  @!P0 BRA `(.L_x_69) ;  /* 0xfffffff800988947 */ /* 0x000fea000383ffff */
.L_x_67:
[----:B------:R-:W-:Y:S05]  /*37c0*/  BSYNC.RECONVERGENT B0 ;  /* 0x0000000000007941 */ /* 0x000fea0003800200 */
.L_x_66:
[----:B----4-:R-:W0:Y:S02]  /*37d0*/  S2R R5, SR_TID.X ;  /* 0x0000000000057919 */ /* 0x010e240000002100 */
[----:B0-----:R-:W-:-:S13]  /*37e0*/  ISETP.GT.U32.AND P0, PT, R5, 0xff, PT ;  /* 0x000000ff0500780c */ /* 0x001fda0003f04070 */
[----:B------:R-:W-:Y:S05]  /*37f0*/  @P0 EXIT ;  /* 0x000000000000094d */ /* 0x000fea0003800000 */
[----:B------:R-:W3:Y:S01]  /*3800*/  LDC R0, c[0x0][0x360] ;  /* 0x0000d800ff007b82 */ /* 0x000ee20000000800 */
[----:B------:R-:W-:Y:S01]  /*3810*/  BSSY.RECONVERGENT B0, `(.L_x_70) ;  /* 0x000002c000007945 */ /* 0x000fe20003800200 */
[----:B---3--:R-:W0:Y:S01]  /*3820*/  I2F.U32.RP R8, R0 ;  /* 0x0000000000087306 */ /* 0x008e220000209000 */
[----:B------:R-:W-:Y:S01]  /*3830*/  IMAD.IADD R2, R5, 0x1, R0 ;  /* 0x0000000105027824 */ /* 0x000fe200078e0200 */
[----:B------:R-:W-:-:S04]  /*3840*/  ISETP.NE.U32.AND P2, PT, R0, RZ, PT ;  /* 0x000000ff0000720c */ /* 0x000fc80003f45070 */
[C---:B------:R-:W-:Y:S02]  /*3850*/  ISETP.GE.U32.AND P0, PT, R2.reuse, 0x100, PT ;  /* 0x000001000200780c */ /* 0x040fe40003f06070 */
[----:B------:R-:W-:Y:S02]  /*3860*/  VIMNMX.U32 R9, PT, PT, R2, 0x100, !PT ;  /* 0x0000010002097848 */ /* 0x000fe40007fe0000 */
[----:B------:R-:W-:-:S04]  /*3870*/  SEL R4, RZ, 0x1, P0 ;  /* 0x00000001ff047807 */ /* 0x000fc80000000000 */
[----:B------:R-:W-:Y:S01]  /*3880*/  IADD3 R9, PT, PT, R9, -R2, -R4 ;  /* 0x8000000209097210 */ /* 0x000fe20007ffe804 */
[----:B0-----:R-:W1:Y:S02]  /*3890*/  MUFU.RCP R8, R8 ;  /* 0x0000000800087308 */ /* 0x001e640000001000 */
[----:B-1----:R-:W-:-:S06]  /*38a0*/  VIADD R6, R8, 0xffffffe ;  /* 0x0ffffffe08067836 */ /* 0x002fcc0000000000 */
[----:B------:R0:W1:Y:S02]  /*38b0*/  F2I.FTZ.U32.TRUNC.NTZ R7, R6 ;  /* 0x0000000600077305 */ /* 0x000064000021f000 */
[----:B0-----:R-:W-:Y:S02]  /*38c0*/  IMAD.MOV.U32 R6, RZ, RZ, RZ ;  /* 0x000000ffff067224 */ /* 0x001fe400078e00ff */
[----:B-1----:R-:W-:-:S04]  /*38d0*/  IMAD.MOV R11, RZ, RZ, -R7 ;  /* 0x000000ffff0b7224 */ /* 0x002fc800078e0a07 */
[----:B------:R-:W-:-:S04]  /*38e0*/  IMAD R11, R11, R0, RZ ;  /* 0x000000000b0b7224 */ /* 0x000fc800078e02ff */
[----:B------:R-:W-:-:S06]  /*38f0*/  IMAD.HI.U32 R8, R7, R11, R6 ;  /* 0x0000000b07087227 */ /* 0x000fcc00078e0006 */
        /* <DEDUP_REMOVED lines=8> */
[----:B------:R-:W-:-:S04]  /*3980*/  @!P2 LOP3.LUT R7, RZ, R0, RZ, 0x33, !PT ;  /* 0x00000000ff07a212 */ /* 0x000fc800078e33ff */
[----:B------:R-:W-:-:S04]  /*3990*/  IADD3 R2, PT, PT, R4, R7, RZ ;  /* 0x0000000704027210 */ /* 0x000fc80007ffe0ff */
[C---:B------:R-:W-:Y:S02]  /*39a0*/  LOP3.LUT R4, R2.reuse, 0x3, RZ, 0xc0, !PT ;  /* 0x0000000302047812 */ /* 0x040fe400078ec0ff */
[----:B------:R-:W-:Y:S02]  /*39b0*/  ISETP.GE.U32.AND P1, PT, R2, 0x3, PT ;  /* 0x000000030200780c */ /* 0x000fe40003f26070 */
[----:B------:R-:W-:-:S13]  /*39c0*/  ISETP.NE.AND P0, PT, R4, 0x3, PT ;  /* 0x000000030400780c */ /* 0x000fda0003f05270 */
[----:B------:R-:W-:Y:S05]  /*39d0*/  @!P0 BRA `(.L_x_71) ;  /* 0x00000000003c8947 */ /* 0x000fea0003800000 */
[----:B------:R-:W0:Y:S01]  /*39e0*/  LDC.64 R6, c[0x0][0x3b8] ;  /* 0x0000ee00ff067b82 */ /* 0x000e220000000a00 */
[----:B------:R-:W-:Y:S02]  /*39f0*/  VIADD R2, R2, 0x1 ;  /* 0x0000000102027836 */ /* 0x000fe40000000000 */
[----:B------:R-:W-:-:S03]  /*3a00*/  IMAD R4, R5, 0x8, R3 ;  /* 0x0000000805047824 */ /* 0x000fc600078e0203 */
[----:B------:R-:W-:Y:S01]  /*3a10*/  LOP3.LUT R2, R2, 0x3, RZ, 0xc0, !PT ;  /* 0x0000000302027812 */ /* 0x000fe200078ec0ff */
[----:B------:R-:W-:Y:S02]  /*3a20*/  VIADD R11, R4, 0x8a0 ;  /* 0x000008a0040b7836 */ /* 0x000fe40000000000 */
[----:B0-----:R-:W-:-:S04]  /*3a30*/  IMAD.WIDE.U32 R6, R5, 0x8, R6 ;  /* 0x0000000805067825 */ /* 0x001fc800078e0006 */
[----:B------:R-:W-:Y:S02]  /*3a40*/  IMAD R5, R2, R0, R5 ;  /* 0x0000000002057224 */ /* 0x000fe400078e0205 */
[----:B------:R-:W-:-:S07]  /*3a50*/  IMAD.MOV R2, RZ, RZ, -R2 ;  /* 0x000000ffff027224 */ /* 0x000fce00078e0a02 */
.L_x_72:
[----:B------:R0:W1:Y:S01]  /*3a60*/  LDS.64 R8, [R11] ;  /* 0x000000000b087984 */ /* 0x0000620000000a00 */
[----:B------:R-:W-:-:S05]  /*3a70*/  VIADD R2, R2, 0x1 ;  /* 0x0000000102027836 */ /* 0x000fca0000000000 */
[----:B------:R-:W-:Y:S01]  /*3a80*/  ISETP.NE.AND P0, PT, R2, RZ, PT ;  /* 0x000000ff0200720c */ /* 0x000fe20003f05270 */
[C---:B0-----:R-:W-:Y:S01]  /*3a90*/  IMAD R11, R0.reuse, 0x8, R11 ;  /* 0x00000008000b7824 */ /* 0x041fe200078e020b */
[----:B-1----:R0:W-:Y:S02]  /*3aa0*/  REDG.E.ADD.F64.RN.STRONG.GPU desc[UR6][R6.64], R8 ;  /* 0x00000008060079a6 */ /* 0x0021e4000c12ff06 */
[----:B0-----:R-:W-:-:S09]  /*3ab0*/  IMAD.WIDE.U32 R6, R0, 0x8, R6 ;  /* 0x0000000800067825 */ /* 0x001fd200078e0006 */
[----:B------:R-:W-:Y:S05]  /*3ac0*/  @P0 BRA `(.L_x_72) ;  /* 0xfffffffc00e40947 */ /* 0x000fea000383ffff */
.L_x_71:
[----:B------:R-:W-:Y:S05]  /*3ad0*/  BSYNC.RECONVERGENT B0 ;  /* 0x0000000000007941 */ /* 0x000fea0003800200 */
.L_x_70:
[----:B------:R-:W-:Y:S05]  /*3ae0*/  @!P1 EXIT ;  /* 0x000000000000994d */ /* 0x000fea0003800000 */
[----:B------:R-:W0:Y:S01]  /*3af0*/  LDC.64 R6, c[0x0][0x3b8] ;  /* 0x0000ee00ff067b82 */ /* 0x000e220000000a00 */
[----:B------:R-:W-:Y:S02]  /*3b00*/  IMAD R3, R5, 0x8, R3 ;  /* 0x0000000805037824 */ /* 0x000fe400078e0203 */
[C-C-:B------:R-:W-:Y:S02]  /*3b10*/  IMAD R23, R0.reuse, 0x2, R5.reuse ;  /* 0x0000000200177824 */ /* 0x140fe400078e0205 */
[----:B------:R-:W-:Y:S01]  /*3b20*/  IMAD R25, R0, 0x3, R5 ;  /* 0x0000000300197824 */ /* 0x000fe200078e0205 */
[----:B------:R-:W-:Y:S01]  /*3b30*/  IADD3 R29, PT, PT, R3, 0x8a0, RZ ;  /* 0x000008a0031d7810 */ /* 0x000fe20007ffe0ff */
[----:B------:R-:W-:-:S07]  /*3b40*/  IMAD.IADD R27, R5, 0x1, R0 ;  /* 0x00000001051b7824 */ /* 0x000fce00078e0200 */
.L_x_73:
[C-C-:B-1----:R-:W-:Y:S01]  /*3b50*/  IMAD R12, R0.reuse, 0x8, R29.reuse ;  /* 0x00000008000c7824 */ /* 0x142fe200078e021d */
[----:B------:R1:W2:Y:S01]  /*3b60*/  LDS.64 R8, [R29] ;  /* 0x000000001d087984 */ /* 0x0002a20000000a00 */
[C-C-:B------:R-:W-:Y:S02]  /*3b70*/  IMAD R16, R0.reuse, 0x10, R29.reuse ;  /* 0x0000001000107824 */ /* 0x140fe400078e021d */
[----:B------:R-:W-:Y:S02]  /*3b80*/  IMAD R20, R0, 0x18, R29 ;  /* 0x0000001800147824 */ /* 0x000fe400078e021d */
[----:B------:R-:W3:Y:S01]  /*3b90*/  LDS.64 R12, [R12] ;  /* 0x000000000c0c7984 */ /* 0x000ee20000000a00 */
[----:B0-----:R-:W-:-:S03]  /*3ba0*/  IMAD.WIDE.U32 R2, R5, 0x8, R6 ;  /* 0x0000000805027825 */ /* 0x001fc600078e0006 */
[----:B------:R-:W0:Y:S01]  /*3bb0*/  LDS.64 R16, [R16] ;  /* 0x0000000010107984 */ /* 0x000e220000000a00 */
[----:B------:R-:W-:-:S03]  /*3bc0*/  IMAD.WIDE.U32 R10, R27, 0x8, R6 ;  /* 0x000000081b0a7825 */ /* 0x000fc600078e0006 */
[----:B------:R-:W4:Y:S01]  /*3bd0*/  LDS.64 R20, [R20] ;  /* 0x0000000014147984 */ /* 0x000f220000000a00 */
[----:B------:R-:W-:Y:S01]  /*3be0*/  IADD3 R5, PT, PT, R0, R5, R0 ;  /* 0x0000000500057210 */ /* 0x000fe20007ffe000 */
[----:B------:R-:W-:-:S03]  /*3bf0*/  IMAD.WIDE.U32 R14, R23, 0x8, R6 ;  /* 0x00000008170e7825 */ /* 0x000fc600078e0006 */
[----:B------:R-:W-:Y:S01]  /*3c00*/  IADD3 R5, PT, PT, R0, R5, R0 ;  /* 0x0000000500057210 */ /* 0x000fe20007ffe000 */
[----:B------:R-:W-:-:S03]  /*3c10*/  IMAD.WIDE.U32 R18, R25, 0x8, R6 ;  /* 0x0000000819127825 */ /* 0x000fc600078e0006 */
[----:B------:R-:W-:Y:S01]  /*3c20*/  ISETP.GE.U32.AND P0, PT, R5, 0x100, PT ;  /* 0x000001000500780c */ /* 0x000fe20003f06070 */
[C---:B------:R-:W-:Y:S02]  /*3c30*/  IMAD R23, R0.reuse, 0x4, R23 ;  /* 0x0000000400177824 */ /* 0x040fe400078e0217 */
[C---:B------:R-:W-:Y:S02]  /*3c40*/  IMAD R25, R0.reuse, 0x4, R25 ;  /* 0x0000000400197824 */ /* 0x040fe400078e0219 */
[C---:B------:R-:W-:Y:S02]  /*3c50*/  IMAD R27, R0.reuse, 0x4, R27 ;  /* 0x00000004001b7824 */ /* 0x040fe400078e021b */
[----:B-1----:R-:W-:Y:S01]  /*3c60*/  IMAD R29, R0, 0x20, R29 ;  /* 0x00000020001d7824 */ /* 0x002fe200078e021d */
[----:B--2---:R1:W-:Y:S04]  /*3c70*/  REDG.E.ADD.F64.RN.STRONG.GPU desc[UR6][R2.64], R8 ;  /* 0x00000008020079a6 */ /* 0x0043e8000c12ff06 */
[----:B---3--:R1:W-:Y:S04]  /*3c80*/  REDG.E.ADD.F64.RN.STRONG.GPU desc[UR6][R10.64], R12 ;  /* 0x0000000c0a0079a6 */ /* 0x0083e8000c12ff06 */
[----:B0-----:R1:W-:Y:S04]  /*3c90*/  REDG.E.ADD.F64.RN.STRONG.GPU desc[UR6][R14.64], R16 ;  /* 0x000000100e0079a6 */ /* 0x0013e8000c12ff06 */
[----:B----4-:R1:W-:Y:S01]  /*3ca0*/  REDG.E.ADD.F64.RN.STRONG.GPU desc[UR6][R18.64], R20 ;  /* 0x00000014120079a6 */ /* 0x0103e2000c12ff06 */
[----:B------:R-:W-:Y:S05]  /*3cb0*/  @!P0 BRA `(.L_x_73) ;  /* 0xfffffffc00a48947 */ /* 0x000fea000383ffff */
[----:B------:R-:W-:Y:S05]  /*3cc0*/  EXIT ;  /* 0x000000000000794d */ /* 0x000fea0003800000 */
        .weak           $__internal_3_$__cuda_sm20_dblrcp_rn_slowpath_v3
        .type           $__internal_3_$__cuda_sm20_dblrcp_rn_slowpath_v3,@function
        .size           $__internal_3_$__cuda_sm20_dblrcp_rn_slowpath_v3,(.L_x_82 - $__internal_3_$__cuda_sm20_dblrcp_rn_slowpath_v3)
$__internal_3_$__cuda_sm20_dblrcp_rn_slowpath_v3:
[----:B------:R-:W-:Y:S01]  /*3cd0*/  IMAD.MOV.U32 R8, RZ, RZ, R12 ;  /* 0x000000ffff087224 */ /* 0x000fe200078e000c */
[----:B------:R-:W-:Y:S01]  /*3ce0*/  BSSY.RECONVERGENT B2, `(.L_x_74) ;  /* 0x0000026000027945 */ /* 0x000fe20003800200 */
[----:B------:R-:W-:-:S06]  /*3cf0*/  IMAD.MOV.U32 R9, RZ, RZ, R13 ;  /* 0x000000ffff097224 */ /* 0x000fcc00078e000d */
[----:B------:R-:W-:-:S14]  /*3d00*/  DSETP.GTU.AND P0, PT, |R8|, +INF , PT ;  /* 0x7ff000000800742a */ /* 0x000fdc0003f0c200 */
[----:B------:R-:W-:Y:S05]  /*3d10*/  @P0 BRA `(.L_x_75) ;  /* 0x0000000000800947 */ /* 0x000fea0003800000 */
[----:B------:R-:W-:-:S05]  /*3d20*/  LOP3.LUT R12, R13, 0x7fffffff, RZ, 0xc0, !PT ;  /* 0x7fffffff0d0c7812 */ /* 0x000fca00078ec0ff */
[----:B------:R-:W-:-:S05]  /*3d30*/  VIADD R10, R12, 0xffffffff ;  /* 0xffffffff0c0a7836 */ /* 0x000fca0000000000 */
[----:B------:R-:W-:-:S13]  /*3d40*/  ISETP.GE.U32.AND P0, PT, R10, 0x7fefffff, PT ;  /* 0x7fefffff0a00780c */ /* 0x000fda0003f06070 */
[----:B------:R-:W-:Y:S02]  /*3d50*/  @P0 LOP3.LUT R11, R9, 0x7ff00000, RZ, 0x3c, !PT ;  /* 0x7ff00000090b0812 */ /* 0x000fe400078e3cff */
[----:B------:R-:W-:Y:S01]  /*3d60*/  @P0 MOV R10, RZ ;  /* 0x000000ff000a0202 */ /* 0x000fe20000000f00 */
[----:B------:R-:W-:Y:S06]  /*3d70*/  @P0 BRA `(.L_x_76) ;  /* 0x0000000000700947 */ /* 0x000fec0003800000 */
[----:B------:R-:W-:-:S13]  /*3d80*/  ISETP.GE.U32.AND P0, PT, R12, 0x1000001, PT ;  /* 0x010000010c00780c */ /* 0x000fda0003f06070 */
[----:B------:R-:W-:Y:S05]  /*3d90*/  @!P0 BRA `(.L_x_77) ;  /* 0x0000000000388947 */ /* 0x000fea0003800000 */
[----:B------:R-:W-:Y:S02]  /*3da0*/  VIADD R11, R9, 0xc0200000 ;  /* 0xc0200000090b7836 */ /* 0x000fe40000000000 */
[----:B------:R-:W-:Y:S02]  /*3db0*/  IMAD.MOV.U32 R10, RZ, RZ, R8 ;  /* 0x000000ffff0a7224 */ /* 0x000fe400078e0008 */
[----:B------:R-:W0:Y:S01]  /*3dc0*/  MUFU.RCP64H R13, R11 ;  /* 0x0000000b000d7308 */ /* 0x000e220000001800 */
[----:B------:R-:W-:-:S06]  /*3dd0*/  IMAD.MOV.U32 R12, RZ, RZ, R7 ;  /* 0x000000ffff0c7224 */ /* 0x000fcc00078e0007 */
        /* <DEDUP_REMOVED lines=10> */
.L_x_77:
        /* <DEDUP_REMOVED lines=10> */
.L_x_75:
[----:B------:R-:W-:Y:S01]  /*3f20*/  LOP3.LUT R11, R9, 0x80000, RZ, 0xfc, !PT ;  /* 0x00080000090b7812 */ /* 0x000fe200078efcff */
[----:B------:R-:W-:-:S07]  /*3f30*/  IMAD.MOV.U32 R10, RZ, RZ, R8 ;  /* 0x000000ffff0a7224 */ /* 0x000fce00078e0008 */
.L_x_76:
[----:B------:R-:W-:Y:S05]  /*3f40*/  BSYNC.RECONVERGENT B2 ;  /* 0x0000000000027941 */ /* 0x000fea0003800200 */
.L_x_74:
[----:B------:R-:W-:Y:S02]  /*3f50*/  IMAD.MOV.U32 R7, RZ, RZ, 0x0 ;  /* 0x00000000ff077424 */ /* 0x000fe400078e00ff */
[----:B------:R-:W-:Y:S02]  /*3f60*/  IMAD.MOV.U32 R8, RZ, RZ, R10 ;  /* 0x000000ffff087224 */ /* 0x000fe400078e000a */
[----:B------:R-:W-:Y:S01]  /*3f70*/  IMAD.MOV.U32 R9, RZ, RZ, R11 ;  /* 0x000000ffff097224 */ /* 0x000fe200078e000b */
[----:B------:R-:W-:Y:S06]  /*3f80*/  RET.REL.NODEC R6 `(_Z18train_image_kernelPKdS0_S0_S0_S0_S0_PdS1_S1_S1_Pi) ;  /* 0xffffffc0061c7950 */ /* 0x000fec0003c3ffff */
.L_x_78:
        /* <DEDUP_REMOVED lines=15> */
.L_x_82:


//--------------------- .nv.shared._Z17test_image_kernelPKdS0_S0_S0_S0_S0_Pii --------------------------
	.section	.nv.shared._Z17test_image_kernelPKdS0_S0_S0_S0_S0_Pii,"aw",@nobits
	.sectionflags	@""
	.align	16
	.zero		1024


//--------------------- .nv.shared.reserved.0     --------------------------
	.section	.nv.shared.reserved.0,"aw",@nobits
	.weak		__nv_reservedSMEM_offset_0_alias
	.size		__nv_reservedSMEM_offset_0_alias, 0, 64
	.other		__nv_reservedSMEM_offset_0_alias,@"STO_CUDA_RESERVED_SHARED STV_DEFAULT"
__nv_reservedSMEM_offset_0_alias:
	.zero		0
	.zero		64


//--------------------- .nv.shared._Z21zero_gradients_kernelPdi --------------------------
	.section	.nv.shared._Z21zero_gradients_kernelPdi,"aw",@nobits
	.sectionflags	@""
	.align	16
	.zero		1024


//--------------------- .nv.shared._Z18update_bias_kernelPdPKddii --------------------------
	.section	.nv.shared._Z18update_bias_kernelPdPKddii,"aw",@nobits
	.sectionflags	@""
	.align	16
	.zero		1024


//--------------------- .nv.shared._Z21update_weights_kernelPdS_S_S_PKdS1_S1_S1_di --------------------------
	.section	.nv.shared._Z21update_weights_kernelPdS_S_S_PKdS1_S1_S1_di,"aw",@nobits
	.sectionflags	@""
	.align	16
	.zero		1024


//--------------------- .nv.shared._Z18train_image_kernelPKdS0_S0_S0_S0_S0_PdS1_S1_S1_Pi --------------------------
	.section	.nv.shared._Z18train_image_kernelPKdS0_S0_S0_S0_S0_PdS1_S1_S1_Pi,"aw",@nobits
	.sectionflags	@""
	.align	16
	.zero		1024


//--------------------- .nv.constant0._Z17test_image_kernelPKdS0_S0_S0_S0_S0_Pii --------------------------
	.section	.nv.constant0._Z17test_image_kernelPKdS0_S0_S0_S0_S0_Pii,"a",@progbits
	.sectionflags	@""
	.align	4
.nv.constant0._Z17test_image_kernelPKdS0_S0_S0_S0_S0_Pii:
	.zero		956


//--------------------- .nv.constant0._Z21zero_gradients_kernelPdi --------------------------
	.section	.nv.constant0._Z21zero_gradients_kernelPdi,"a",@progbits
	.sectionflags	@""
	.align	4
.nv.constant0._Z21zero_gradients_kernelPdi:
	.zero		908


//--------------------- .nv.constant0._Z18update_bias_kernelPdPKddii --------------------------
	.section	.nv.constant0._Z18update_bias_kernelPdPKddii,"a",@progbits
	.sectionflags	@""
	.align	4
.nv.constant0._Z18update_bias_kernelPdPKddii:
	.zero		928


//--------------------- .nv.constant0._Z21update_weights_kernelPdS_S_S_PKdS1_S1_S1_di --------------------------
	.section	.nv.constant0._Z21update_weights_kernelPdS_S_S_PKdS1_S1_S1_di,"a",@progbits
	.sectionflags	@""
	.align	4
.nv.constant0._Z21update_weights_kernelPdS_S_S_PKdS1_S1_S1_di:
	.zero		972


//--------------------- .nv.constant0._Z18train_image_kernelPKdS0_S0_S0_S0_S0_PdS1_S1_S1_Pi --------------------------
	.section	.nv.constant0._Z18train_image_kernelPKdS0_S0_S0_S0_S0_PdS1_S1_S1_Pi,"a",@progbits
	.sectionflags	@""
	.align	4
.nv.constant0._Z18train_image_kernelPKdS0_S0_S0_S0_S0_PdS1_S1_S1_Pi:
	.zero		984


//--------------------- SYMBOLS --------------------------

	.type		.nv.reservedSmem.offset0,@object
	.size		.nv.reservedSmem.offset0,0x4
	.type		.nv.reservedSmem.cap,@object
	.size		.nv.reservedSmem.cap,0x4
